	.target	sm_100a

	.elftype	@"ET_EXEC"


//--------------------- .note.nv.tkinfo           --------------------------
	.section	.note.nv.tkinfo,"",@"SHT_NOTE"
	.sectionflags	@"SHF_NOTE_NV_TKINFO"
	.tkinfo
        /*0018*/ 	.word	0x00000002
        /*0030*/ 	.string	""
        /*0030*/ 	.string	"ptxas"
        /*0030*/ 	.string	"Cuda compilation tools, release 13.0, V13.0.88"
        /*0030*/ 	.string	"Build cuda_13.0.r13.0/compiler.36424714_0"
        /*0030*/ 	.string	"-arch sm_100a -m 64 "



//--------------------- .note.nv.cuinfo           --------------------------
	.section	.note.nv.cuinfo,"",@"SHT_NOTE"
	.sectionflags	@"SHF_NOTE_NV_CUINFO"
        /*0018*/ 	.short	0x0002
        /*001a*/ 	.short	0x0064
        /*001c*/ 	.short	0x0082
	.zero		2


//--------------------- .nv.info                  --------------------------
	.section	.nv.info,"",@"SHT_CUDA_INFO"
	.align	4


	//----- nvinfo : EIATTR_REGCOUNT
	.align		4
        /*0000*/ 	.byte	0x04, 0x2f
        /*0002*/ 	.short	(.L_20 - .L_19)
	.align		4
.L_19:
        /*0004*/ 	.word	index@(_ZN7cutlass13device_kernelINS_4gemm6kernel13GemmUniversalIN4cute5tupleIJiiiiEEENS1_10collective13CollectiveMmaINS1_35MainloopSm100TmaUmmaWarpSpecializedILi3ELi2ELi4ENS5_IJNS4_1CILi2EEENSA_ILi1EEESC_EEEEENS5_IJNSA_ILi128EEENSA_ILi256EEESF_EEEaNS5_IJlSC_lEEEaSI_NS4_8TiledMMAINS4_8MMA_AtomIJNS4_21SM100_MMA_S8_2x1SM_SSIaaiLi128ELi256ELNS4_4UMMA5MajorE0ELSN_0ELNSM_8SaturateE0EEEEEENS4_6LayoutINS5_IJSC_SC_SC_EEENS5_IJNSA_ILi0EEEST_ST_EEEEENS5_IJNS4_10UnderscoreESW_SW_EEEEENS4_18SM100_TMA_2SM_LOADENS4_14ComposedLayoutINS4_7SwizzleILi3ELi4ELi3EEENS4_18smem_ptr_flag_bitsILi8EEENSR_INS5_IJNSA_ILi8EEESF_EEENS5_IJSF_SC_EEEEEEEvNS4_8identityESZ_S19_vS1A_EENS_8epilogue10collective18CollectiveEpilogueINS1C_23Sm100TmaWarpSpecializedILi4ELi2ELi32ELb0ELb0EEEJNS5_IJNSA_ILi64EEESG_SF_EEENS5_IJNSR_IS1H_SC_EENSR_INS5_IJNSA_ILi32EEESB_EEENS5_IJSC_SF_EEEEEEEEaSI_aSI_NS1C_6fusion15FusionCallbacksIS1G_NS1P_17LinearCombinationIaiaiLNS_15FloatRoundStyleE2EEES1I_S1O_JEEENS4_5SM1004TMEM4LOAD26SM100_TMEM_LOAD_32dp32b32xENS4_13SM90_TMA_LOADENS10_INS11_ILi1ELi4ELi3EEES14_NSR_INS5_IJS15_S1K_EEENS5_IJS1K_SC_EEEEEEENS4_39AutoVectorizingCopyWithAssumedAlignmentILi128EEENS4_14SM90_TMA_STOREES24_S26_S26_EEEvvEEEEvNT_6ParamsE)
        /*0008*/ 	.word	0x0000007a


	//----- nvinfo : EIATTR_FRAME_SIZE
	.align		4
.L_20:
        /*000c*/ 	.byte	0x04, 0x11
        /*000e*/ 	.short	(.L_22 - .L_21)
	.align		4
.L_21:
        /*0010*/ 	.word	index@($__internal_2_$__cuda_sm10x_tcgen05_guardrail_trap_unallocated_columns_being_dealloced)
        /*0014*/ 	.word	0x00000000


	//----- nvinfo : EIATTR_FRAME_SIZE
	.align		4
.L_22:
        /*0018*/ 	.byte	0x04, 0x11
        /*001a*/ 	.short	(.L_24 - .L_23)
	.align		4
.L_23:
        /*001c*/ 	.word	index@($__internal_1_$__cuda_sm10x_tcgen05_guardrail_trap_phase_invalid_during_alloc)
        /*0020*/ 	.word	0x00000000


	//----- nvinfo : EIATTR_FRAME_SIZE
	.align		4
.L_24:
        /*0024*/ 	.byte	0x04, 0x11
        /*0026*/ 	.short	(.L_26 - .L_25)
	.align		4
.L_25:
        /*0028*/ 	.word	index@($__internal_0_$__cuda_sm10x_tcgen05_guardrail_trap_col_being_dealloced_not_returned_by_alloc)
        /*002c*/ 	.word	0x00000000


	//----- nvinfo : EIATTR_FRAME_SIZE
	.align		4
.L_26:
        /*0030*/ 	.byte	0x04, 0x11
        /*0032*/ 	.short	(.L_28 - .L_27)
	.align		4
.L_27:
        /*0034*/ 	.word	index@(_ZN7cutlass13device_kernelINS_4gemm6kernel13GemmUniversalIN4cute5tupleIJiiiiEEENS1_10collective13CollectiveMmaINS1_35MainloopSm100TmaUmmaWarpSpecializedILi3ELi2ELi4ENS5_IJNS4_1CILi2EEENSA_ILi1EEESC_EEEEENS5_IJNSA_ILi128EEENSA_ILi256EEESF_EEEaNS5_IJlSC_lEEEaSI_NS4_8TiledMMAINS4_8MMA_AtomIJNS4_21SM100_MMA_S8_2x1SM_SSIaaiLi128ELi256ELNS4_4UMMA5MajorE0ELSN_0ELNSM_8SaturateE0EEEEEENS4_6LayoutINS5_IJSC_SC_SC_EEENS5_IJNSA_ILi0EEEST_ST_EEEEENS5_IJNS4_10UnderscoreESW_SW_EEEEENS4_18SM100_TMA_2SM_LOADENS4_14ComposedLayoutINS4_7SwizzleILi3ELi4ELi3EEENS4_18smem_ptr_flag_bitsILi8EEENSR_INS5_IJNSA_ILi8EEESF_EEENS5_IJSF_SC_EEEEEEEvNS4_8identityESZ_S19_vS1A_EENS_8epilogue10collective18CollectiveEpilogueINS1C_23Sm100TmaWarpSpecializedILi4ELi2ELi32ELb0ELb0EEEJNS5_IJNSA_ILi64EEESG_SF_EEENS5_IJNSR_IS1H_SC_EENSR_INS5_IJNSA_ILi32EEESB_EEENS5_IJSC_SF_EEEEEEEEaSI_aSI_NS1C_6fusion15FusionCallbacksIS1G_NS1P_17LinearCombinationIaiaiLNS_15FloatRoundStyleE2EEES1I_S1O_JEEENS4_5SM1004TMEM4LOAD26SM100_TMEM_LOAD_32dp32b32xENS4_13SM90_TMA_LOADENS10_INS11_ILi1ELi4ELi3EEES14_NSR_INS5_IJS15_S1K_EEENS5_IJS1K_SC_EEEEEEENS4_39AutoVectorizingCopyWithAssumedAlignmentILi128EEENS4_14SM90_TMA_STOREES24_S26_S26_EEEvvEEEEvNT_6ParamsE)
        /*0038*/ 	.word	0x00000000


	//----- nvinfo : EIATTR_MIN_STACK_SIZE
	.align		4
.L_28:
        /*003c*/ 	.byte	0x04, 0x12
        /*003e*/ 	.short	(.L_30 - .L_29)
	.align		4
.L_29:
        /*0040*/ 	.word	index@(_ZN7cutlass13device_kernelINS_4gemm6kernel13GemmUniversalIN4cute5tupleIJiiiiEEENS1_10collective13CollectiveMmaINS1_35MainloopSm100TmaUmmaWarpSpecializedILi3ELi2ELi4ENS5_IJNS4_1CILi2EEENSA_ILi1EEESC_EEEEENS5_IJNSA_ILi128EEENSA_ILi256EEESF_EEEaNS5_IJlSC_lEEEaSI_NS4_8TiledMMAINS4_8MMA_AtomIJNS4_21SM100_MMA_S8_2x1SM_SSIaaiLi128ELi256ELNS4_4UMMA5MajorE0ELSN_0ELNSM_8SaturateE0EEEEEENS4_6LayoutINS5_IJSC_SC_SC_EEENS5_IJNSA_ILi0EEEST_ST_EEEEENS5_IJNS4_10UnderscoreESW_SW_EEEEENS4_18SM100_TMA_2SM_LOADENS4_14ComposedLayoutINS4_7SwizzleILi3ELi4ELi3EEENS4_18smem_ptr_flag_bitsILi8EEENSR_INS5_IJNSA_ILi8EEESF_EEENS5_IJSF_SC_EEEEEEEvNS4_8identityESZ_S19_vS1A_EENS_8epilogue10collective18CollectiveEpilogueINS1C_23Sm100TmaWarpSpecializedILi4ELi2ELi32ELb0ELb0EEEJNS5_IJNSA_ILi64EEESG_SF_EEENS5_IJNSR_IS1H_SC_EENSR_INS5_IJNSA_ILi32EEESB_EEENS5_IJSC_SF_EEEEEEEEaSI_aSI_NS1C_6fusion15FusionCallbacksIS1G_NS1P_17LinearCombinationIaiaiLNS_15FloatRoundStyleE2EEES1I_S1O_JEEENS4_5SM1004TMEM4LOAD26SM100_TMEM_LOAD_32dp32b32xENS4_13SM90_TMA_LOADENS10_INS11_ILi1ELi4ELi3EEES14_NSR_INS5_IJS15_S1K_EEENS5_IJS1K_SC_EEEEEEENS4_39AutoVectorizingCopyWithAssumedAlignmentILi128EEENS4_14SM90_TMA_STOREES24_S26_S26_EEEvvEEEEvNT_6ParamsE)
        /*0044*/ 	.word	0x00000000
.L_30:


//--------------------- .nv.compat                --------------------------
	.section	.nv.compat,"",@"SHT_CUDA_COMPAT_INFO"
	.align	4
        /*0000*/ 	.byte	0x02, 0x09, 0x01, 0x00, 0x02, 0x02, 0x03, 0x00, 0x02, 0x05, 0x06, 0x00, 0x03, 0x07, 0x01, 0x01
        /*0010*/ 	.byte	0x02, 0x03, 0x01, 0x00, 0x02, 0x06, 0x01, 0x00, 0x04, 0x0b, 0x08, 0x00, 0x01, 0x00, 0x00, 0x00
        /*0020*/ 	.byte	0x00, 0x00, 0x00, 0x00


//--------------------- .nv.info._ZN7cutlass13device_kernelINS_4gemm6kernel13GemmUniversalIN4cute5tupleIJiiiiEEENS1_10collective13CollectiveMmaINS1_35MainloopSm100TmaUmmaWarpSpecializedILi3ELi2ELi4ENS5_IJNS4_1CILi2EEENSA_ILi1EEESC_EEEEENS5_IJNSA_ILi128EEENSA_ILi256EEESF_EEEaNS5_IJlSC_lEEEaSI_NS4_8TiledMMAINS4_8MMA_AtomIJNS4_21SM100_MMA_S8_2x1SM_SSIaaiLi128ELi256ELNS4_4UMMA5MajorE0ELSN_0ELNSM_8SaturateE0EEEEEENS4_6LayoutINS5_IJSC_SC_SC_EEENS5_IJNSA_ILi0EEEST_ST_EEEEENS5_IJNS4_10UnderscoreESW_SW_EEEEENS4_18SM100_TMA_2SM_LOADENS4_14ComposedLayoutINS4_7SwizzleILi3ELi4ELi3EEENS4_18smem_ptr_flag_bitsILi8EEENSR_INS5_IJNSA_ILi8EEESF_EEENS5_IJSF_SC_EEEEEEEvNS4_8identityESZ_S19_vS1A_EENS_8epilogue10collective18CollectiveEpilogueINS1C_23Sm100TmaWarpSpecializedILi4ELi2ELi32ELb0ELb0EEEJNS5_IJNSA_ILi64EEESG_SF_EEENS5_IJNSR_IS1H_SC_EENSR_INS5_IJNSA_ILi32EEESB_EEENS5_IJSC_SF_EEEEEEEEaSI_aSI_NS1C_6fusion15FusionCallbacksIS1G_NS1P_17LinearCombinationIaiaiLNS_15FloatRoundStyleE2EEES1I_S1O_JEEENS4_5SM1004TMEM4LOAD26SM100_TMEM_LOAD_32dp32b32xENS4_13SM90_TMA_LOADENS10_INS11_ILi1ELi4ELi3EEES14_NSR_INS5_IJS15_S1K_EEENS5_IJS1K_SC_EEEEEEENS4_39AutoVectorizingCopyWithAssumedAlignmentILi128EEENS4_14SM90_TMA_STOREES24_S26_S26_EEEvvEEEEvNT_6ParamsE --------------------------
	.section	.nv.info._ZN7cutlass13device_kernelINS_4gemm6kernel13GemmUniversalIN4cute5tupleIJiiiiEEENS1_10collective13CollectiveMmaINS1_35MainloopSm100TmaUmmaWarpSpecializedILi3ELi2ELi4ENS5_IJNS4_1CILi2EEENSA_ILi1EEESC_EEEEENS5_IJNSA_ILi128EEENSA_ILi256EEESF_EEEaNS5_IJlSC_lEEEaSI_NS4_8TiledMMAINS4_8MMA_AtomIJNS4_21SM100_MMA_S8_2x1SM_SSIaaiLi128ELi256ELNS4_4UMMA5MajorE0ELSN_0ELNSM_8SaturateE0EEEEEENS4_6LayoutINS5_IJSC_SC_SC_EEENS5_IJNSA_ILi0EEEST_ST_EEEEENS5_IJNS4_10UnderscoreESW_SW_EEEEENS4_18SM100_TMA_2SM_LOADENS4_14ComposedLayoutINS4_7SwizzleILi3ELi4ELi3EEENS4_18smem_ptr_flag_bitsILi8EEENSR_INS5_IJNSA_ILi8EEESF_EEENS5_IJSF_SC_EEEEEEEvNS4_8identityESZ_S19_vS1A_EENS_8epilogue10collective18CollectiveEpilogueINS1C_23Sm100TmaWarpSpecializedILi4ELi2ELi32ELb0ELb0EEEJNS5_IJNSA_ILi64EEESG_SF_EEENS5_IJNSR_IS1H_SC_EENSR_INS5_IJNSA_ILi32EEESB_EEENS5_IJSC_SF_EEEEEEEEaSI_aSI_NS1C_6fusion15FusionCallbacksIS1G_NS1P_17LinearCombinationIaiaiLNS_15FloatRoundStyleE2EEES1I_S1O_JEEENS4_5SM1004TMEM4LOAD26SM100_TMEM_LOAD_32dp32b32xENS4_13SM90_TMA_LOADENS10_INS11_ILi1ELi4ELi3EEES14_NSR_INS5_IJS15_S1K_EEENS5_IJS1K_SC_EEEEEEENS4_39AutoVectorizingCopyWithAssumedAlignmentILi128EEENS4_14SM90_TMA_STOREES24_S26_S26_EEEvvEEEEvNT_6ParamsE,"",@"SHT_CUDA_INFO"
	.sectionflags	@""
	.align	4


	//----- nvinfo : EIATTR_CUDA_API_VERSION
	.align		4
        /*0000*/ 	.byte	0x04, 0x37
        /*0002*/ 	.short	(.L_32 - .L_31)
.L_31:
        /*0004*/ 	.word	0x00000082


	//----- nvinfo : EIATTR_KPARAM_INFO
	.align		4
.L_32:
        /*0008*/ 	.byte	0x04, 0x17
        /*000a*/ 	.short	(.L_34 - .L_33)
.L_33:
        /*000c*/ 	.word	0x00000000
        /*0010*/ 	.short	0x0000
        /*0012*/ 	.short	0x0000
        /*0014*/ 	.byte	0x00, 0xf0, 0x01, 0x20


	//----- nvinfo : EIATTR_AT_ENTRY_FRAGMENTS
	.align		4
.L_34:
        /*0018*/ 	.byte	0x04, 0x4f
        /*001a*/ 	.short	(.L_36 - .L_35)


	//   ....[0]....
.L_35:
        /*001c*/ 	.word	0x00000007


	//----- nvinfo : EIATTR_RESERVED_SMEM_USED
	.align		4
.L_36:
        /*0020*/ 	.byte	0x01, 0x41
	.zero		2


	//----- nvinfo : EIATTR_SPARSE_MMA_MASK
	.align		4
        /*0024*/ 	.byte	0x03, 0x50
        /*0026*/ 	.short	0x0000


	//----- nvinfo : EIATTR_TCGEN05_2CTA_USED
	.align		4
        /*0028*/ 	.byte	0x01, 0x52
	.zero		2


	//----- nvinfo : EIATTR_MAXREG_COUNT
	.align		4
        /*002c*/ 	.byte	0x03, 0x1b
        /*002e*/ 	.short	0x00ff


	//----- nvinfo : EIATTR_NUM_BARRIERS
	.align		4
        /*0030*/ 	.byte	0x02, 0x4c
        /*0032*/ 	.byte	0x07
	.zero		1


	//----- nvinfo : EIATTR_EXTERNS
	.align		4
        /*0034*/ 	.byte	0x04, 0x0f
        /*0036*/ 	.short	(.L_38 - .L_37)


	//   ....[0]....
	.align		4
.L_37:
        /*0038*/ 	.word	index@(__assertfail)


	//----- nvinfo : EIATTR_MERCURY_ISA_VERSION
	.align		4
.L_38:
        /*003c*/ 	.byte	0x03, 0x5f
        /*003e*/ 	.short	0x0101


	//----- nvinfo : EIATTR_INT_WARP_WIDE_INSTR_OFFSETS
	.align		4
        /*0040*/ 	.byte	0x04, 0x31
        /*0042*/ 	.short	(.L_40 - .L_39)


	//   ....[0]....
.L_39:
        /*0044*/ 	.word	0x00000cf0


	//   ....[1]....
        /*0048*/ 	.word	0x00000d90


	//   ....[2]....
        /*004c*/ 	.word	0x000020f0


	//   ....[3]....
        /*0050*/ 	.word	0x00003f40


	//   ....[4]....
        /*0054*/ 	.word	0x00003f60


	//   ....[5]....
        /*0058*/ 	.word	0x00003f90


	//   ....[6]....
        /*005c*/ 	.word	0x000048d0


	//   ....[7]....
        /*0060*/ 	.word	0x000048f0


	//   ....[8]....
        /*0064*/ 	.word	0x000049e0


	//   ....[9]....
        /*0068*/ 	.word	0x00004aa0


	//   ....[10]....
        /*006c*/ 	.word	0x00004ac0


	//   ....[11]....
        /*0070*/ 	.word	0x00004bb0


	//   ....[12]....
        /*0074*/ 	.word	0x00004c80


	//   ....[13]....
        /*0078*/ 	.word	0x00004ca0


	//   ....[14]....
        /*007c*/ 	.word	0x00004dd0


	//   ....[15]....
        /*0080*/ 	.word	0x00004f50


	//   ....[16]....
        /*0084*/ 	.word	0x00004f60


	//   ....[17]....
        /*0088*/ 	.word	0x000050f0


	//----- nvinfo : EIATTR_COOP_GROUP_MASK_REGIDS
	.align		4
.L_40:
        /*008c*/ 	.byte	0x04, 0x29
        /*008e*/ 	.short	(.L_42 - .L_41)


	//   ....[0]....
.L_41:
        /*0090*/ 	.word	0xffffffff


	//   ....[1]....
        /*0094*/ 	.word	0xffffffff


	//   ....[2]....
        /*0098*/ 	.word	0xffffffff


	//   ....[3]....
        /*009c*/ 	.word	0xffffffff


	//   ....[4]....
        /*00a0*/ 	.word	0xffffffff


	//   ....[5]....
        /*00a4*/ 	.word	0xffffffff


	//   ....[6]....
        /*00a8*/ 	.word	0xffffffff


	//   ....[7]....
        /*00ac*/ 	.word	0xffffffff


	//   ....[8]....
        /*00b0*/ 	.word	0xffffffff


	//   ....[9]....
        /*00b4*/ 	.word	0xffffffff


	//   ....[10]....
        /*00b8*/ 	.word	0xffffffff


	//   ....[11]....
        /*00bc*/ 	.word	0xffffffff


	//   ....[12]....
        /*00c0*/ 	.word	0xffffffff


	//   ....[13]....
        /*00c4*/ 	.word	0xffffffff


	//----- nvinfo : EIATTR_COOP_GROUP_INSTR_OFFSETS
	.align		4
.L_42:
        /*00c8*/ 	.byte	0x04, 0x28
        /*00ca*/ 	.short	(.L_44 - .L_43)


	//   ....[0]....
.L_43:
        /*00cc*/ 	.word	0x000000c0


	//   ....[1]....
        /*00d0*/ 	.word	0x00000500


	//   ....[2]....
        /*00d4*/ 	.word	0x00000660


	//   ....[3]....
        /*00d8*/ 	.word	0x000007f0


	//   ....[4]....
        /*00dc*/ 	.word	0x000008e0


	//   ....[5]....
        /*00e0*/ 	.word	0x00000a40


	//   ....[6]....
        /*00e4*/ 	.word	0x00000bd0


	//   ....[7]....
        /*00e8*/ 	.word	0x00000e10


	//   ....[8]....
        /*00ec*/ 	.word	0x00001fd0


	//   ....[9]....
        /*00f0*/ 	.word	0x00002d20


	//   ....[10]....
        /*00f4*/ 	.word	0x000031f0


	//   ....[11]....
        /*00f8*/ 	.word	0x00003220


	//   ....[12]....
        /*00fc*/ 	.word	0x00003e40


	//   ....[13]....
        /*0100*/ 	.word	0x00004050


	//----- nvinfo : EIATTR_VRC_CTA_INIT_COUNT
	.align		4
.L_44:
        /*0104*/ 	.byte	0x02, 0x4a
        /*0106*/ 	.byte	0x80
	.zero		1


	//----- nvinfo : EIATTR_SYSCALL_OFFSETS
	.align		4
        /*0108*/ 	.byte	0x04, 0x46
        /*010a*/ 	.short	(.L_46 - .L_45)


	//   ....[0]....
.L_45:
        /*010c*/ 	.word	0x00005b90


	//   ....[1]....
        /*0110*/ 	.word	0x00005cd0


	//   ....[2]....
        /*0114*/ 	.word	0x000064b0


	//   ....[3]....
        /*0118*/ 	.word	0x000072c0


	//   ....[4]....
        /*011c*/ 	.word	0x00008040


	//   ....[5]....
        /*0120*/ 	.word	0x00008de0


	//----- nvinfo : EIATTR_MBARRIER_INSTR_OFFSETS
	.align		4
.L_46:
        /*0124*/ 	.byte	0x04, 0x39
        /*0126*/ 	.short	(.L_48 - .L_47)


	//   ....[0]....
.L_47:
        /*0128*/ 	.word	0x000005f0
        /*012c*/ 	.word	0x000000ff
        /*0130*/ 	.word	0x00000000
        /*0134*/ 	.short	0x0100
        /*0136*/ 	.byte	0x08
	.zero		1


	//   ....[1]....
        /*0138*/ 	.word	0x00000600
        /*013c*/ 	.word	0x000000ff
        /*0140*/ 	.word	0x00000018
        /*0144*/ 	.short	0x0100
        /*0146*/ 	.byte	0x08
	.zero		1


	//   ....[2]....
        /*0148*/ 	.word	0x00000610
        /*014c*/ 	.word	0x000000ff
        /*0150*/ 	.word	0x00000008
        /*0154*/ 	.short	0x0100
        /*0156*/ 	.byte	0x08
	.zero		1


	//   ....[3]....
        /*0158*/ 	.word	0x00000620
        /*015c*/ 	.word	0x000000ff
        /*0160*/ 	.word	0x00000020
        /*0164*/ 	.short	0x0100
        /*0166*/ 	.byte	0x08
	.zero		1


	//   ....[4]....
        /*0168*/ 	.word	0x00000630
        /*016c*/ 	.word	0x000000ff
        /*0170*/ 	.word	0x00000010
        /*0174*/ 	.short	0x0100
        /*0176*/ 	.byte	0x08
	.zero		1


	//   ....[5]....
        /*0178*/ 	.word	0x00000640
        /*017c*/ 	.word	0x000000ff
        /*0180*/ 	.word	0x00000028
        /*0184*/ 	.short	0x0100
        /*0186*/ 	.byte	0x08
	.zero		1


	//   ....[6]....
        /*0188*/ 	.word	0x00000760
        /*018c*/ 	.word	0x000000ff
        /*0190*/ 	.word	0x00000030
        /*0194*/ 	.short	0x0100
        /*0196*/ 	.byte	0x09
	.zero		1


	//   ....[7]....
        /*0198*/ 	.word	0x00000770
        /*019c*/ 	.word	0x000000ff
        /*01a0*/ 	.word	0x00000050
        /*01a4*/ 	.short	0x0100
        /*01a6*/ 	.byte	0x09
	.zero		1


	//   ....[8]....
        /*01a8*/ 	.word	0x00000780
        /*01ac*/ 	.word	0x000000ff
        /*01b0*/ 	.word	0x00000038
        /*01b4*/ 	.short	0x0100
        /*01b6*/ 	.byte	0x09
	.zero		1


	//   ....[9]....
        /*01b8*/ 	.word	0x00000790
        /*01bc*/ 	.word	0x000000ff
        /*01c0*/ 	.word	0x00000058
        /*01c4*/ 	.short	0x0100
        /*01c6*/ 	.byte	0x09
	.zero		1


	//   ....[10]....
        /*01c8*/ 	.word	0x000007a0
        /*01cc*/ 	.word	0x000000ff
        /*01d0*/ 	.word	0x00000040
        /*01d4*/ 	.short	0x0100
        /*01d6*/ 	.byte	0x09
	.zero		1


	//   ....[11]....
        /*01d8*/ 	.word	0x000007b0
        /*01dc*/ 	.word	0x000000ff
        /*01e0*/ 	.word	0x00000060
        /*01e4*/ 	.short	0x0100
        /*01e6*/ 	.byte	0x09
	.zero		1


	//   ....[12]....
        /*01e8*/ 	.word	0x000007c0
        /*01ec*/ 	.word	0x000000ff
        /*01f0*/ 	.word	0x00000048
        /*01f4*/ 	.short	0x0100
        /*01f6*/ 	.byte	0x09
	.zero		1


	//   ....[13]....
        /*01f8*/ 	.word	0x000007d0
        /*01fc*/ 	.word	0x000000ff
        /*0200*/ 	.word	0x00000068
        /*0204*/ 	.short	0x0100
        /*0206*/ 	.byte	0x09
	.zero		1


	//   ....[14]....
        /*0208*/ 	.word	0x000008b0
        /*020c*/ 	.word	0x000000ff
        /*0210*/ 	.word	0x00000070
        /*0214*/ 	.short	0x0100
        /*0216*/ 	.byte	0x08
	.zero		1


	//   ....[15]....
        /*0218*/ 	.word	0x000008c0
        /*021c*/ 	.word	0x000000ff
        /*0220*/ 	.word	0x00000078
        /*0224*/ 	.short	0x0100
        /*0226*/ 	.byte	0x08
	.zero		1


	//   ....[16]....
        /*0228*/ 	.word	0x000009f0
        /*022c*/ 	.word	0x000000ff
        /*0230*/ 	.word	0x00000080
        /*0234*/ 	.short	0x0100
        /*0236*/ 	.byte	0x08
	.zero		1


	//   ....[17]....
        /*0238*/ 	.word	0x00000a00
        /*023c*/ 	.word	0x000000ff
        /*0240*/ 	.word	0x00000090
        /*0244*/ 	.short	0x0100
        /*0246*/ 	.byte	0x08
	.zero		1


	//   ....[18]....
        /*0248*/ 	.word	0x00000a10
        /*024c*/ 	.word	0x000000ff
        /*0250*/ 	.word	0x00000088
        /*0254*/ 	.short	0x0100
        /*0256*/ 	.byte	0x08
	.zero		1


	//   ....[19]....
        /*0258*/ 	.word	0x00000a20
        /*025c*/ 	.word	0x000000ff
        /*0260*/ 	.word	0x00000098
        /*0264*/ 	.short	0x0100
        /*0266*/ 	.byte	0x08
	.zero		1


	//   ....[20]....
        /*0268*/ 	.word	0x00000b40
        /*026c*/ 	.word	0x000000ff
        /*0270*/ 	.word	0x000000a0
        /*0274*/ 	.short	0x0100
        /*0276*/ 	.byte	0x09
	.zero		1


	//   ....[21]....
        /*0278*/ 	.word	0x00000b50
        /*027c*/ 	.word	0x000000ff
        /*0280*/ 	.word	0x000000c0
        /*0284*/ 	.short	0x0100
        /*0286*/ 	.byte	0x09
	.zero		1


	//   ....[22]....
        /*0288*/ 	.word	0x00000b60
        /*028c*/ 	.word	0x000000ff
        /*0290*/ 	.word	0x000000a8
        /*0294*/ 	.short	0x0100
        /*0296*/ 	.byte	0x09
	.zero		1


	//   ....[23]....
        /*0298*/ 	.word	0x00000b70
        /*029c*/ 	.word	0x000000ff
        /*02a0*/ 	.word	0x000000c8
        /*02a4*/ 	.short	0x0100
        /*02a6*/ 	.byte	0x09
	.zero		1


	//   ....[24]....
        /*02a8*/ 	.word	0x00000b80
        /*02ac*/ 	.word	0x000000ff
        /*02b0*/ 	.word	0x000000b0
        /*02b4*/ 	.short	0x0100
        /*02b6*/ 	.byte	0x09
	.zero		1


	//   ....[25]....
        /*02b8*/ 	.word	0x00000b90
        /*02bc*/ 	.word	0x000000ff
        /*02c0*/ 	.word	0x000000d0
        /*02c4*/ 	.short	0x0100
        /*02c6*/ 	.byte	0x09
	.zero		1


	//   ....[26]....
        /*02c8*/ 	.word	0x00000ba0
        /*02cc*/ 	.word	0x000000ff
        /*02d0*/ 	.word	0x000000b8
        /*02d4*/ 	.short	0x0100
        /*02d6*/ 	.byte	0x09
	.zero		1


	//   ....[27]....
        /*02d8*/ 	.word	0x00000bb0
        /*02dc*/ 	.word	0x000000ff
        /*02e0*/ 	.word	0x000000d8
        /*02e4*/ 	.short	0x0100
        /*02e6*/ 	.byte	0x09
	.zero		1


	//   ....[28]....
        /*02e8*/ 	.word	0x00000ca0
        /*02ec*/ 	.word	0x000000ff
        /*02f0*/ 	.word	0x000000e0
        /*02f4*/ 	.short	0x0100
        /*02f6*/ 	.byte	0x08
	.zero		1


	//   ....[29]....
        /*02f8*/ 	.word	0x00000cb0
        /*02fc*/ 	.word	0x000000ff
        /*0300*/ 	.word	0x000000f0
        /*0304*/ 	.short	0x0100
        /*0306*/ 	.byte	0x08
	.zero		1


	//   ....[30]....
        /*0308*/ 	.word	0x00000cc0
        /*030c*/ 	.word	0x000000ff
        /*0310*/ 	.word	0x000000e8
        /*0314*/ 	.short	0x0100
        /*0316*/ 	.byte	0x08
	.zero		1


	//   ....[31]....
        /*0318*/ 	.word	0x00000cd0
        /*031c*/ 	.word	0x000000ff
        /*0320*/ 	.word	0x000000f8
        /*0324*/ 	.short	0x0100
        /*0326*/ 	.byte	0x08
	.zero		1


	//   ....[32]....
        /*0328*/ 	.word	0x00000dc0
        /*032c*/ 	.word	0x000000ff
        /*0330*/ 	.word	0x00000100
        /*0334*/ 	.short	0x0100
        /*0336*/ 	.byte	0x07
	.zero		1


	//   ....[33]....
        /*0338*/ 	.word	0x000017d0
        /*033c*/ 	.word	0x00000003
        /*0340*/ 	.word	0x000000f0
        /*0344*/ 	.short	0x010a
        /*0346*/ 	.byte	0xff
	.zero		1


	//   ....[34]....
        /*0348*/ 	.word	0x00001800
        /*034c*/ 	.word	0x00000003
        /*0350*/ 	.word	0x000000e0
        /*0354*/ 	.short	0x0101
        /*0356*/ 	.byte	0xff
	.zero		1


	//   ....[35]....
        /*0358*/ 	.word	0x00001900
        /*035c*/ 	.word	0x000000ff
        /*0360*/ 	.word	0x00000018
        /*0364*/ 	.short	0x010a
        /*0366*/ 	.byte	0x08
	.zero		1


	//   ....[36]....
        /*0368*/ 	.word	0x000019d0
        /*036c*/ 	.word	0x000000ff
        /*0370*/ 	.word	0x00000018
        /*0374*/ 	.short	0x010a
        /*0376*/ 	.byte	0x21
	.zero		1


	//   ....[37]....
        /*0378*/ 	.word	0x00001b80
        /*037c*/ 	.word	0x000000ff
        /*0380*/ 	.word	0x00000018
        /*0384*/ 	.short	0x010a
        /*0386*/ 	.byte	0x08
	.zero		1


	//   ....[38]....
        /*0388*/ 	.word	0x00001c80
        /*038c*/ 	.word	0x000000ff
        /*0390*/ 	.word	0x00000078
        /*0394*/ 	.short	0x0101
        /*0396*/ 	.byte	0x06
	.zero		1


	//   ....[39]....
        /*0398*/ 	.word	0x00001ca0
        /*039c*/ 	.word	0x000000ff
        /*03a0*/ 	.word	0x00000018
        /*03a4*/ 	.short	0x010a
        /*03a6*/ 	.byte	0x08
	.zero		1


	//   ....[40]....
        /*03a8*/ 	.word	0x00001d20
        /*03ac*/ 	.word	0x000000ff
        /*03b0*/ 	.word	0x00000018
        /*03b4*/ 	.short	0x010a
        /*03b6*/ 	.byte	0x11
	.zero		1


	//   ....[41]....
        /*03b8*/ 	.word	0x00001eb0
        /*03bc*/ 	.word	0x000000ff
        /*03c0*/ 	.word	0x00000018
        /*03c4*/ 	.short	0x010a
        /*03c6*/ 	.byte	0x08
	.zero		1


	//   ....[42]....
        /*03c8*/ 	.word	0x00002000
        /*03cc*/ 	.word	0x00000002
        /*03d0*/ 	.word	0x00000080
        /*03d4*/ 	.short	0x010a
        /*03d6*/ 	.byte	0xff
	.zero		1


	//   ....[43]....
        /*03d8*/ 	.word	0x000020c0
        /*03dc*/ 	.word	0x00000002
        /*03e0*/ 	.word	0x00000000
        /*03e4*/ 	.short	0x0101
        /*03e6*/ 	.byte	0xff
	.zero		1


	//   ....[44]....
        /*03e8*/ 	.word	0x00002620
        /*03ec*/ 	.word	0x000000ff
        /*03f0*/ 	.word	0x00000000
        /*03f4*/ 	.short	0x010a
        /*03f6*/ 	.byte	0x04
	.zero		1


	//   ....[45]....
        /*03f8*/ 	.word	0x000026b0
        /*03fc*/ 	.word	0x000000ff
        /*0400*/ 	.word	0x00000000
        /*0404*/ 	.short	0x010a
        /*0406*/ 	.byte	0x04
	.zero		1


	//   ....[46]....
        /*0408*/ 	.word	0x00002750
        /*040c*/ 	.word	0x00000000
        /*0410*/ 	.word	0x00000000
        /*0414*/ 	.short	0x010a
        /*0416*/ 	.byte	0xff
	.zero		1


	//   ....[47]....
        /*0418*/ 	.word	0x00002880
        /*041c*/ 	.word	0x00000000
        /*0420*/ 	.word	0x000000e0
        /*0424*/ 	.short	0x010a
        /*0426*/ 	.byte	0xff
	.zero		1


	//   ....[48]....
        /*0428*/ 	.word	0x000028f0
        /*042c*/ 	.word	0x00000004
        /*0430*/ 	.word	0x00000000
        /*0434*/ 	.short	0x0101
        /*0436*/ 	.byte	0xff
	.zero		1


	//   ....[49]....
        /*0438*/ 	.word	0x00002910
        /*043c*/ 	.word	0x000000ff
        /*0440*/ 	.word	0x00000090
        /*0444*/ 	.short	0x010a
        /*0446*/ 	.byte	0x05
	.zero		1


	//   ....[50]....
        /*0448*/ 	.word	0x00002a30
        /*044c*/ 	.word	0x00000000
        /*0450*/ 	.word	0x00000080
        /*0454*/ 	.short	0x010a
        /*0456*/ 	.byte	0xff
	.zero		1


	//   ....[51]....
        /*0458*/ 	.word	0x00002b30
        /*045c*/ 	.word	0x00000000
        /*0460*/ 	.word	0x00000000
        /*0464*/ 	.short	0x0101
        /*0466*/ 	.byte	0xff
	.zero		1


	//   ....[52]....
        /*0468*/ 	.word	0x00002bc0
        /*046c*/ 	.word	0x000000ff
        /*0470*/ 	.word	0x00000090
        /*0474*/ 	.short	0x0106
        /*0476*/ 	.byte	0x05
	.zero		1


	//   ....[53]....
        /*0478*/ 	.word	0x00002be0
        /*047c*/ 	.word	0x000000ff
        /*0480*/ 	.word	0x00000090
        /*0484*/ 	.short	0x010a
        /*0486*/ 	.byte	0x05
	.zero		1


	//   ....[54]....
        /*0488*/ 	.word	0x00002c70
        /*048c*/ 	.word	0x000000ff
        /*0490*/ 	.word	0x00000090
        /*0494*/ 	.short	0x0106
        /*0496*/ 	.byte	0x04
	.zero		1


	//   ....[55]....
        /*0498*/ 	.word	0x00002cb0
        /*049c*/ 	.word	0x00000000
        /*04a0*/ 	.word	0x00000090
        /*04a4*/ 	.short	0x010a
        /*04a6*/ 	.byte	0xff
	.zero		1


	//   ....[56]....
        /*04a8*/ 	.word	0x00002ef0
        /*04ac*/ 	.word	0x000000ff
        /*04b0*/ 	.word	0x00000008
        /*04b4*/ 	.short	0x010a
        /*04b6*/ 	.byte	0x06
	.zero		1


	//   ....[57]....
        /*04b8*/ 	.word	0x00002f10
        /*04bc*/ 	.word	0x000000ff
        /*04c0*/ 	.word	0x00000008
        /*04c4*/ 	.short	0x010a
        /*04c6*/ 	.byte	0x06
	.zero		1


	//   ....[58]....
        /*04c8*/ 	.word	0x000030a0
        /*04cc*/ 	.word	0x000000ff
        /*04d0*/ 	.word	0x00000008
        /*04d4*/ 	.short	0x010a
        /*04d6*/ 	.byte	0x06
	.zero		1


	//   ....[59]....
        /*04d8*/ 	.word	0x000030c0
        /*04dc*/ 	.word	0x000000ff
        /*04e0*/ 	.word	0x00000008
        /*04e4*/ 	.short	0x010a
        /*04e6*/ 	.byte	0x06
	.zero		1


	//   ....[60]....
        /*04e8*/ 	.word	0x00003180
        /*04ec*/ 	.word	0x000000ff
        /*04f0*/ 	.word	0x00000000
        /*04f4*/ 	.short	0x0101
        /*04f6*/ 	.byte	0x07
	.zero		1


	//   ....[61]....
        /*04f8*/ 	.word	0x000034c0
        /*04fc*/ 	.word	0x00000000
        /*0500*/ 	.word	0x00000080
        /*0504*/ 	.short	0x010a
        /*0506*/ 	.byte	0xff
	.zero		1


	//   ....[62]....
        /*0508*/ 	.word	0x00003580
        /*050c*/ 	.word	0x00000000
        /*0510*/ 	.word	0x00000000
        /*0514*/ 	.short	0x0101
        /*0516*/ 	.byte	0xff
	.zero		1


	//   ....[63]....
        /*0518*/ 	.word	0x00003640
        /*051c*/ 	.word	0x000000ff
        /*0520*/ 	.word	0x00000000
        /*0524*/ 	.short	0x010a
        /*0526*/ 	.byte	0x08
	.zero		1


	//   ....[64]....
        /*0528*/ 	.word	0x00003650
        /*052c*/ 	.word	0x000000ff
        /*0530*/ 	.word	0x000000c0
        /*0534*/ 	.short	0x010a
        /*0536*/ 	.byte	0x09
	.zero		1


	//   ....[65]....
        /*0538*/ 	.word	0x00003700
        /*053c*/ 	.word	0x000000ff
        /*0540*/ 	.word	0x00000000
        /*0544*/ 	.short	0x010a
        /*0546*/ 	.byte	0x08
	.zero		1


	//   ....[66]....
        /*0548*/ 	.word	0x00003830
        /*054c*/ 	.word	0x000000ff
        /*0550*/ 	.word	0x00000000
        /*0554*/ 	.short	0x010a
        /*0556*/ 	.byte	0x1e
	.zero		1


	//   ....[67]....
        /*0558*/ 	.word	0x00003b30
        /*055c*/ 	.word	0x000000ff
        /*0560*/ 	.word	0x00000000
        /*0564*/ 	.short	0x010a
        /*0566*/ 	.byte	0x08
	.zero		1


	//   ....[68]....
        /*0568*/ 	.word	0x00003bc0
        /*056c*/ 	.word	0x000000ff
        /*0570*/ 	.word	0x00000000
        /*0574*/ 	.short	0x010a
        /*0576*/ 	.byte	0x08
	.zero		1


	//   ....[69]....
        /*0578*/ 	.word	0x00003c50
        /*057c*/ 	.word	0x000000ff
        /*0580*/ 	.word	0x00000000
        /*0584*/ 	.short	0x010a
        /*0586*/ 	.byte	0x08
	.zero		1


	//   ....[70]....
        /*0588*/ 	.word	0x00003cf0
        /*058c*/ 	.word	0x00000000
        /*0590*/ 	.word	0x00000000
        /*0594*/ 	.short	0x010a
        /*0596*/ 	.byte	0xff
	.zero		1


	//   ....[71]....
        /*0598*/ 	.word	0x00003d30
        /*059c*/ 	.word	0x00000000
        /*05a0*/ 	.word	0x00000000
        /*05a4*/ 	.short	0x010a
        /*05a6*/ 	.byte	0xff
	.zero		1


	//   ....[72]....
        /*05a8*/ 	.word	0x00003da0
        /*05ac*/ 	.word	0x000000ff
        /*05b0*/ 	.word	0x00000000
        /*05b4*/ 	.short	0x0101
        /*05b6*/ 	.byte	0x05
	.zero		1


	//   ....[73]....
        /*05b8*/ 	.word	0x00003de0
        /*05bc*/ 	.word	0x000000ff
        /*05c0*/ 	.word	0x00000100
        /*05c4*/ 	.short	0x010a
        /*05c6*/ 	.byte	0x07
	.zero		1


	//   ....[74]....
        /*05c8*/ 	.word	0x00003e30
        /*05cc*/ 	.word	0x000000ff
        /*05d0*/ 	.word	0x00000000
        /*05d4*/ 	.short	0x0101
        /*05d6*/ 	.byte	0x05
	.zero		1


	//   ....[75]....
        /*05d8*/ 	.word	0x00004280
        /*05dc*/ 	.word	0x00000000
        /*05e0*/ 	.word	0x00000080
        /*05e4*/ 	.short	0x010a
        /*05e6*/ 	.byte	0xff
	.zero		1


	//   ....[76]....
        /*05e8*/ 	.word	0x00004340
        /*05ec*/ 	.word	0x00000000
        /*05f0*/ 	.word	0x00000000
        /*05f4*/ 	.short	0x0101
        /*05f6*/ 	.byte	0xff
	.zero		1


	//   ....[77]....
        /*05f8*/ 	.word	0x00004660
        /*05fc*/ 	.word	0x000000ff
        /*0600*/ 	.word	0x00000078
        /*0604*/ 	.short	0x010a
        /*0606*/ 	.byte	0x07
	.zero		1


	//   ....[78]....
        /*0608*/ 	.word	0x00004850
        /*060c*/ 	.word	0x000000ff
        /*0610*/ 	.word	0x00000050
        /*0614*/ 	.short	0x010a
        /*0616*/ 	.byte	0x07
	.zero		1


	//   ....[79]....
        /*0618*/ 	.word	0x00004a40
        /*061c*/ 	.word	0x000000ff
        /*0620*/ 	.word	0x00000030
        /*0624*/ 	.short	0x010b
        /*0626*/ 	.byte	0x07
	.zero		1


	//   ....[80]....
        /*0628*/ 	.word	0x00004a50
        /*062c*/ 	.word	0x000000ff
        /*0630*/ 	.word	0x00000000
        /*0634*/ 	.short	0x0101
        /*0636*/ 	.byte	0x0e
	.zero		1


	//   ....[81]....
        /*0638*/ 	.word	0x00004a70
        /*063c*/ 	.word	0x000000ff
        /*0640*/ 	.word	0x00000058
        /*0644*/ 	.short	0x010a
        /*0646*/ 	.byte	0x07
	.zero		1


	//   ....[82]....
        /*0648*/ 	.word	0x00004c20
        /*064c*/ 	.word	0x000000ff
        /*0650*/ 	.word	0x00000038
        /*0654*/ 	.short	0x010b
        /*0656*/ 	.byte	0x07
	.zero		1


	//   ....[83]....
        /*0658*/ 	.word	0x00004c30
        /*065c*/ 	.word	0x000000ff
        /*0660*/ 	.word	0x00000000
        /*0664*/ 	.short	0x0101
        /*0666*/ 	.byte	0x0e
	.zero		1


	//   ....[84]....
        /*0668*/ 	.word	0x00004c40
        /*066c*/ 	.word	0x000000ff
        /*0670*/ 	.word	0x00000060
        /*0674*/ 	.short	0x010a
        /*0676*/ 	.byte	0x07
	.zero		1


	//   ....[85]....
        /*0678*/ 	.word	0x00004e70
        /*067c*/ 	.word	0x000000ff
        /*0680*/ 	.word	0x00000040
        /*0684*/ 	.short	0x010b
        /*0686*/ 	.byte	0x07
	.zero		1


	//   ....[86]....
        /*0688*/ 	.word	0x00004ee0
        /*068c*/ 	.word	0x000000ff
        /*0690*/ 	.word	0x00000000
        /*0694*/ 	.short	0x0101
        /*0696*/ 	.byte	0x0e
	.zero		1


	//   ....[87]....
        /*0698*/ 	.word	0x00004f20
        /*069c*/ 	.word	0x000000ff
        /*06a0*/ 	.word	0x00000068
        /*06a4*/ 	.short	0x010a
        /*06a6*/ 	.byte	0x07
	.zero		1


	//   ....[88]....
        /*06a8*/ 	.word	0x00005150
        /*06ac*/ 	.word	0x000000ff
        /*06b0*/ 	.word	0x00000048
        /*06b4*/ 	.short	0x010b
        /*06b6*/ 	.byte	0x07
	.zero		1


	//   ....[89]....
        /*06b8*/ 	.word	0x00005170
        /*06bc*/ 	.word	0x000000ff
        /*06c0*/ 	.word	0x00000000
        /*06c4*/ 	.short	0x0101
        /*06c6*/ 	.byte	0x0d
	.zero		1


	//   ....[90]....
        /*06c8*/ 	.word	0x000051a0
        /*06cc*/ 	.word	0x000000ff
        /*06d0*/ 	.word	0x00000050
        /*06d4*/ 	.short	0x010a
        /*06d6*/ 	.byte	0x07
	.zero		1


	//   ....[91]....
        /*06d8*/ 	.word	0x000051c0
        /*06dc*/ 	.word	0x000000ff
        /*06e0*/ 	.word	0x00000058
        /*06e4*/ 	.short	0x010a
        /*06e6*/ 	.byte	0x07
	.zero		1


	//   ....[92]....
        /*06e8*/ 	.word	0x000051e0
        /*06ec*/ 	.word	0x000000ff
        /*06f0*/ 	.word	0x00000060
        /*06f4*/ 	.short	0x010a
        /*06f6*/ 	.byte	0x07
	.zero		1


	//   ....[93]....
        /*06f8*/ 	.word	0x00005220
        /*06fc*/ 	.word	0x00000000
        /*0700*/ 	.word	0x00000068
        /*0704*/ 	.short	0x010a
        /*0706*/ 	.byte	0xff
	.zero		1


	//   ....[94]....
        /*0708*/ 	.word	0x00005560
        /*070c*/ 	.word	0x00000000
        /*0710*/ 	.word	0x00000080
        /*0714*/ 	.short	0x010a
        /*0716*/ 	.byte	0xff
	.zero		1


	//   ....[95]....
        /*0718*/ 	.word	0x00005670
        /*071c*/ 	.word	0x00000000
        /*0720*/ 	.word	0x00000000
        /*0724*/ 	.short	0x0101
        /*0726*/ 	.byte	0xff
	.zero		1


	//   ....[96]....
        /*0728*/ 	.word	0x00006080
        /*072c*/ 	.word	0x00000003
        /*0730*/ 	.word	0x00000030
        /*0734*/ 	.short	0x010a
        /*0736*/ 	.byte	0xff
	.zero		1


	//   ....[97]....
        /*0738*/ 	.word	0x000060d0
        /*073c*/ 	.word	0x0000006a
        /*0740*/ 	.word	0x000000a0
        /*0744*/ 	.short	0x010a
        /*0746*/ 	.byte	0xff
	.zero		1


	//   ....[98]....
        /*0748*/ 	.word	0x000061f0
        /*074c*/ 	.word	0x00000003
        /*0750*/ 	.word	0x00000030
        /*0754*/ 	.short	0x010a
        /*0756*/ 	.byte	0xff
	.zero		1


	//   ....[99]....
        /*0758*/ 	.word	0x00006310
        /*075c*/ 	.word	0x00000000
        /*0760*/ 	.word	0x00000000
        /*0764*/ 	.short	0x0101
        /*0766*/ 	.byte	0xff
	.zero		1


	//   ....[100]....
        /*0768*/ 	.word	0x00006390
        /*076c*/ 	.word	0x0000006a
        /*0770*/ 	.word	0x000000a0
        /*0774*/ 	.short	0x010a
        /*0776*/ 	.byte	0xff
	.zero		1


	//   ....[101]....
        /*0778*/ 	.word	0x00006f70
        /*077c*/ 	.word	0x00000037
        /*0780*/ 	.word	0x00000030
        /*0784*/ 	.short	0x010a
        /*0786*/ 	.byte	0xff
	.zero		1


	//   ....[102]....
        /*0788*/ 	.word	0x00007020
        /*078c*/ 	.word	0x00000037
        /*0790*/ 	.word	0x00000030
        /*0794*/ 	.short	0x010a
        /*0796*/ 	.byte	0xff
	.zero		1


	//   ....[103]....
        /*0798*/ 	.word	0x00007140
        /*079c*/ 	.word	0x00000000
        /*07a0*/ 	.word	0x00000000
        /*07a4*/ 	.short	0x0101
        /*07a6*/ 	.byte	0xff
	.zero		1


	//   ....[104]....
        /*07a8*/ 	.word	0x00007cf0
        /*07ac*/ 	.word	0x00000049
        /*07b0*/ 	.word	0x00000030
        /*07b4*/ 	.short	0x010a
        /*07b6*/ 	.byte	0xff
	.zero		1


	//   ....[105]....
        /*07b8*/ 	.word	0x00007da0
        /*07bc*/ 	.word	0x00000049
        /*07c0*/ 	.word	0x00000030
        /*07c4*/ 	.short	0x010a
        /*07c6*/ 	.byte	0xff
	.zero		1


	//   ....[106]....
        /*07c8*/ 	.word	0x00007ec0
        /*07cc*/ 	.word	0x00000002
        /*07d0*/ 	.word	0x00000000
        /*07d4*/ 	.short	0x0101
        /*07d6*/ 	.byte	0xff
	.zero		1


	//   ....[107]....
        /*07d8*/ 	.word	0x00008a90
        /*07dc*/ 	.word	0x0000004c
        /*07e0*/ 	.word	0x00000030
        /*07e4*/ 	.short	0x010a
        /*07e6*/ 	.byte	0xff
	.zero		1


	//   ....[108]....
        /*07e8*/ 	.word	0x00008b40
        /*07ec*/ 	.word	0x0000004c
        /*07f0*/ 	.word	0x00000030
        /*07f4*/ 	.short	0x010a
        /*07f6*/ 	.byte	0xff
	.zero		1


	//   ....[109]....
        /*07f8*/ 	.word	0x00008c60
        /*07fc*/ 	.word	0x00000000
        /*0800*/ 	.word	0x00000000
        /*0804*/ 	.short	0x0101
        /*0806*/ 	.byte	0xff
	.zero		1


	//   ....[110]....
        /*0808*/ 	.word	0x00008f20
        /*080c*/ 	.word	0x0000006a
        /*0810*/ 	.word	0x00000000
        /*0814*/ 	.short	0x0101
        /*0816*/ 	.byte	0xff
	.zero		1


	//   ....[111]....
        /*0818*/ 	.word	0x00009980
        /*081c*/ 	.word	0x00000003
        /*0820*/ 	.word	0x000000f0
        /*0824*/ 	.short	0x010a
        /*0826*/ 	.byte	0xff
	.zero		1


	//   ....[112]....
        /*0828*/ 	.word	0x000099e0
        /*082c*/ 	.word	0x00000002
        /*0830*/ 	.word	0x00000018
        /*0834*/ 	.short	0x010a
        /*0836*/ 	.byte	0xff
	.zero		1


	//   ....[113]....
        /*0838*/ 	.word	0x00009a40
        /*083c*/ 	.word	0x00000002
        /*0840*/ 	.word	0x00000018
        /*0844*/ 	.short	0x010a
        /*0846*/ 	.byte	0xff
	.zero		1


	//   ....[114]....
        /*0848*/ 	.word	0x00009a90
        /*084c*/ 	.word	0x00000002
        /*0850*/ 	.word	0x00000080
        /*0854*/ 	.short	0x010a
        /*0856*/ 	.byte	0xff
	.zero		1


	//   ....[115]....
        /*0858*/ 	.word	0x00009af0
        /*085c*/ 	.word	0x00000000
        /*0860*/ 	.word	0x00000000
        /*0864*/ 	.short	0x010a
        /*0866*/ 	.byte	0xff
	.zero		1


	//   ....[116]....
        /*0868*/ 	.word	0x00009b50
        /*086c*/ 	.word	0x00000000
        /*0870*/ 	.word	0x00000000
        /*0874*/ 	.short	0x010a
        /*0876*/ 	.byte	0xff
	.zero		1


	//   ....[117]....
        /*0878*/ 	.word	0x00009ba0
        /*087c*/ 	.word	0x00000000
        /*0880*/ 	.word	0x000000e0
        /*0884*/ 	.short	0x010a
        /*0886*/ 	.byte	0xff
	.zero		1


	//   ....[118]....
        /*0888*/ 	.word	0x00009c00
        /*088c*/ 	.word	0x00000000
        /*0890*/ 	.word	0x00000090
        /*0894*/ 	.short	0x010a
        /*0896*/ 	.byte	0xff
	.zero		1


	//   ....[119]....
        /*0898*/ 	.word	0x00009c50
        /*089c*/ 	.word	0x00000000
        /*08a0*/ 	.word	0x00000080
        /*08a4*/ 	.short	0x010a
        /*08a6*/ 	.byte	0xff
	.zero		1


	//   ....[120]....
        /*08a8*/ 	.word	0x00009cb0
        /*08ac*/ 	.word	0x00000000
        /*08b0*/ 	.word	0x00000090
        /*08b4*/ 	.short	0x010a
        /*08b6*/ 	.byte	0xff
	.zero		1


	//   ....[121]....
        /*08b8*/ 	.word	0x00009d10
        /*08bc*/ 	.word	0x00000004
        /*08c0*/ 	.word	0x00000008
        /*08c4*/ 	.short	0x010a
        /*08c6*/ 	.byte	0xff
	.zero		1


	//   ....[122]....
        /*08c8*/ 	.word	0x00009df0
        /*08cc*/ 	.word	0x00000002
        /*08d0*/ 	.word	0x00000008
        /*08d4*/ 	.short	0x010a
        /*08d6*/ 	.byte	0xff
	.zero		1


	//   ....[123]....
        /*08d8*/ 	.word	0x00009e40
        /*08dc*/ 	.word	0x00000000
        /*08e0*/ 	.word	0x00000080
        /*08e4*/ 	.short	0x010a
        /*08e6*/ 	.byte	0xff
	.zero		1


	//   ....[124]....
        /*08e8*/ 	.word	0x00009ea0
        /*08ec*/ 	.word	0x00000000
        /*08f0*/ 	.word	0x000000c0
        /*08f4*/ 	.short	0x010a
        /*08f6*/ 	.byte	0xff
	.zero		1


	//   ....[125]....
        /*08f8*/ 	.word	0x00009f00
        /*08fc*/ 	.word	0x00000000
        /*0900*/ 	.word	0x00000000
        /*0904*/ 	.short	0x010a
        /*0906*/ 	.byte	0xff
	.zero		1


	//   ....[126]....
        /*0908*/ 	.word	0x00009f60
        /*090c*/ 	.word	0x00000000
        /*0910*/ 	.word	0x00000000
        /*0914*/ 	.short	0x010a
        /*0916*/ 	.byte	0xff
	.zero		1


	//   ....[127]....
        /*0918*/ 	.word	0x00009fc0
        /*091c*/ 	.word	0x00000000
        /*0920*/ 	.word	0x00000000
        /*0924*/ 	.short	0x010a
        /*0926*/ 	.byte	0xff
	.zero		1


	//   ....[128]....
        /*0928*/ 	.word	0x0000a020
        /*092c*/ 	.word	0x00000000
        /*0930*/ 	.word	0x00000000
        /*0934*/ 	.short	0x010a
        /*0936*/ 	.byte	0xff
	.zero		1


	//   ....[129]....
        /*0938*/ 	.word	0x0000a080
        /*093c*/ 	.word	0x00000000
        /*0940*/ 	.word	0x00000100
        /*0944*/ 	.short	0x010a
        /*0946*/ 	.byte	0xff
	.zero		1


	//   ....[130]....
        /*0948*/ 	.word	0x0000a0d0
        /*094c*/ 	.word	0x00000000
        /*0950*/ 	.word	0x00000080
        /*0954*/ 	.short	0x010a
        /*0956*/ 	.byte	0xff
	.zero		1


	//   ....[131]....
        /*0958*/ 	.word	0x0000a130
        /*095c*/ 	.word	0x00000000
        /*0960*/ 	.word	0x00000078
        /*0964*/ 	.short	0x010a
        /*0966*/ 	.byte	0xff
	.zero		1


	//   ....[132]....
        /*0968*/ 	.word	0x0000a190
        /*096c*/ 	.word	0x00000003
        /*0970*/ 	.word	0x00000050
        /*0974*/ 	.short	0x010a
        /*0976*/ 	.byte	0xff
	.zero		1


	//   ....[133]....
        /*0978*/ 	.word	0x0000a1f0
        /*097c*/ 	.word	0x00000003
        /*0980*/ 	.word	0x00000058
        /*0984*/ 	.short	0x010a
        /*0986*/ 	.byte	0xff
	.zero		1


	//   ....[134]....
        /*0988*/ 	.word	0x0000a250
        /*098c*/ 	.word	0x00000003
        /*0990*/ 	.word	0x00000060
        /*0994*/ 	.short	0x010a
        /*0996*/ 	.byte	0xff
	.zero		1


	//   ....[135]....
        /*0998*/ 	.word	0x0000a2b0
        /*099c*/ 	.word	0x00000003
        /*09a0*/ 	.word	0x00000068
        /*09a4*/ 	.short	0x010a
        /*09a6*/ 	.byte	0xff
	.zero		1


	//   ....[136]....
        /*09a8*/ 	.word	0x0000a310
        /*09ac*/ 	.word	0x00000000
        /*09b0*/ 	.word	0x00000050
        /*09b4*/ 	.short	0x010a
        /*09b6*/ 	.byte	0xff
	.zero		1


	//   ....[137]....
        /*09b8*/ 	.word	0x0000a370
        /*09bc*/ 	.word	0x00000000
        /*09c0*/ 	.word	0x00000058
        /*09c4*/ 	.short	0x010a
        /*09c6*/ 	.byte	0xff
	.zero		1


	//   ....[138]....
        /*09c8*/ 	.word	0x0000a3d0
        /*09cc*/ 	.word	0x00000000
        /*09d0*/ 	.word	0x00000060
        /*09d4*/ 	.short	0x010a
        /*09d6*/ 	.byte	0xff
	.zero		1


	//   ....[139]....
        /*09d8*/ 	.word	0x0000a420
        /*09dc*/ 	.word	0x00000000
        /*09e0*/ 	.word	0x00000080
        /*09e4*/ 	.short	0x010a
        /*09e6*/ 	.byte	0xff
	.zero		1


	//   ....[140]....
        /*09e8*/ 	.word	0x0000a470
        /*09ec*/ 	.word	0x00000003
        /*09f0*/ 	.word	0x00000030
        /*09f4*/ 	.short	0x010a
        /*09f6*/ 	.byte	0xff
	.zero		1


	//   ....[141]....
        /*09f8*/ 	.word	0x0000a4c0
        /*09fc*/ 	.word	0x0000006a
        /*0a00*/ 	.word	0x000000a0
        /*0a04*/ 	.short	0x010a
        /*0a06*/ 	.byte	0xff
	.zero		1


	//   ....[142]....
        /*0a08*/ 	.word	0x0000a510
        /*0a0c*/ 	.word	0x00000037
        /*0a10*/ 	.word	0x00000030
        /*0a14*/ 	.short	0x010a
        /*0a16*/ 	.byte	0xff
	.zero		1


	//   ....[143]....
        /*0a18*/ 	.word	0x0000a560
        /*0a1c*/ 	.word	0x00000049
        /*0a20*/ 	.word	0x00000030
        /*0a24*/ 	.short	0x010a
        /*0a26*/ 	.byte	0xff
	.zero		1


	//   ....[144]....
        /*0a28*/ 	.word	0x0000a5b0
        /*0a2c*/ 	.word	0x0000004c
        /*0a30*/ 	.word	0x00000030
        /*0a34*/ 	.short	0x010a
        /*0a36*/ 	.byte	0xff
	.zero		1


	//----- nvinfo : EIATTR_NUM_MBARRIERS
	.align		4
.L_48:
        /*0a38*/ 	.byte	0x03, 0x38
        /*0a3a*/ 	.short	0x0021


	//----- nvinfo : EIATTR_EXIT_INSTR_OFFSETS
	.align		4
        /*0a3c*/ 	.byte	0x04, 0x1c
        /*0a3e*/ 	.short	(.L_50 - .L_49)


	//   ....[0]....
.L_49:
        /*0a40*/ 	.word	0x00002780


	//   ....[1]....
        /*0a44*/ 	.word	0x00002c80


	//   ....[2]....
        /*0a48*/ 	.word	0x00002ce0


	//   ....[3]....
        /*0a4c*/ 	.word	0x00004060


	//   ....[4]....
        /*0a50*/ 	.word	0x00005250


	//   ....[5]....
        /*0a54*/ 	.word	0x00005290


	//   ....[6]....
        /*0a58*/ 	.word	0x00009970


	//----- nvinfo : EIATTR_MAX_THREADS
	.align		4
.L_50:
        /*0a5c*/ 	.byte	0x04, 0x05
        /*0a5e*/ 	.short	(.L_52 - .L_51)
.L_51:
        /*0a60*/ 	.word	0x00000100
        /*0a64*/ 	.word	0x00000001
        /*0a68*/ 	.word	0x00000001


	//----- nvinfo : EIATTR_CRS_STACK_SIZE
	.align		4
.L_52:
        /*0a6c*/ 	.byte	0x04, 0x1e
        /*0a6e*/ 	.short	(.L_54 - .L_53)
.L_53:
        /*0a70*/ 	.word	0x00000000


	//----- nvinfo : EIATTR_CBANK_PARAM_SIZE
	.align		4
.L_54:
        /*0a74*/ 	.byte	0x03, 0x19
        /*0a76*/ 	.short	0x0800


	//----- nvinfo : EIATTR_PARAM_CBANK
	.align		4
        /*0a78*/ 	.byte	0x04, 0x0a
        /*0a7a*/ 	.short	(.L_56 - .L_55)
	.align		4
.L_55:
        /*0a7c*/ 	.word	index@(.nv.constant0._ZN7cutlass13device_kernelINS_4gemm6kernel13GemmUniversalIN4cute5tupleIJiiiiEEENS1_10collective13CollectiveMmaINS1_35MainloopSm100TmaUmmaWarpSpecializedILi3ELi2ELi4ENS5_IJNS4_1CILi2EEENSA_ILi1EEESC_EEEEENS5_IJNSA_ILi128EEENSA_ILi256EEESF_EEEaNS5_IJlSC_lEEEaSI_NS4_8TiledMMAINS4_8MMA_AtomIJNS4_21SM100_MMA_S8_2x1SM_SSIaaiLi128ELi256ELNS4_4UMMA5MajorE0ELSN_0ELNSM_8SaturateE0EEEEEENS4_6LayoutINS5_IJSC_SC_SC_EEENS5_IJNSA_ILi0EEEST_ST_EEEEENS5_IJNS4_10UnderscoreESW_SW_EEEEENS4_18SM100_TMA_2SM_LOADENS4_14ComposedLayoutINS4_7SwizzleILi3ELi4ELi3EEENS4_18smem_ptr_flag_bitsILi8EEENSR_INS5_IJNSA_ILi8EEESF_EEENS5_IJSF_SC_EEEEEEEvNS4_8identityESZ_S19_vS1A_EENS_8epilogue10collective18CollectiveEpilogueINS1C_23Sm100TmaWarpSpecializedILi4ELi2ELi32ELb0ELb0EEEJNS5_IJNSA_ILi64EEESG_SF_EEENS5_IJNSR_IS1H_SC_EENSR_INS5_IJNSA_ILi32EEESB_EEENS5_IJSC_SF_EEEEEEEEaSI_aSI_NS1C_6fusion15FusionCallbacksIS1G_NS1P_17LinearCombinationIaiaiLNS_15FloatRoundStyleE2EEES1I_S1O_JEEENS4_5SM1004TMEM4LOAD26SM100_TMEM_LOAD_32dp32b32xENS4_13SM90_TMA_LOADENS10_INS11_ILi1ELi4ELi3EEES14_NSR_INS5_IJS15_S1K_EEENS5_IJS1K_SC_EEEEEEENS4_39AutoVectorizingCopyWithAssumedAlignmentILi128EEENS4_14SM90_TMA_STOREES24_S26_S26_EEEvvEEEEvNT_6ParamsE)
        /*0a80*/ 	.short	0x0380
        /*0a82*/ 	.short	0x0800


	//----- nvinfo : EIATTR_SW_WAR
	.align		4
.L_56:
        /*0a84*/ 	.byte	0x04, 0x36
        /*0a86*/ 	.short	(.L_58 - .L_57)
.L_57:
        /*0a88*/ 	.word	0x00000008
.L_58:


//--------------------- .nv.callgraph             --------------------------
	.section	.nv.callgraph,"",@"SHT_CUDA_CALLGRAPH"
	.align	4
	.sectionentsize	8
	.align		4
        /*0000*/ 	.word	0x00000000
	.align		4
        /*0004*/ 	.word	0xffffffff
	.align		4
        /*0008*/ 	.word	index@(_ZN7cutlass13device_kernelINS_4gemm6kernel13GemmUniversalIN4cute5tupleIJiiiiEEENS1_10collective13CollectiveMmaINS1_35MainloopSm100TmaUmmaWarpSpecializedILi3ELi2ELi4ENS5_IJNS4_1CILi2EEENSA_ILi1EEESC_EEEEENS5_IJNSA_ILi128EEENSA_ILi256EEESF_EEEaNS5_IJlSC_lEEEaSI_NS4_8TiledMMAINS4_8MMA_AtomIJNS4_21SM100_MMA_S8_2x1SM_SSIaaiLi128ELi256ELNS4_4UMMA5MajorE0ELSN_0ELNSM_8SaturateE0EEEEEENS4_6LayoutINS5_IJSC_SC_SC_EEENS5_IJNSA_ILi0EEEST_ST_EEEEENS5_IJNS4_10UnderscoreESW_SW_EEEEENS4_18SM100_TMA_2SM_LOADENS4_14ComposedLayoutINS4_7SwizzleILi3ELi4ELi3EEENS4_18smem_ptr_flag_bitsILi8EEENSR_INS5_IJNSA_ILi8EEESF_EEENS5_IJSF_SC_EEEEEEEvNS4_8identityESZ_S19_vS1A_EENS_8epilogue10collective18CollectiveEpilogueINS1C_23Sm100TmaWarpSpecializedILi4ELi2ELi32ELb0ELb0EEEJNS5_IJNSA_ILi64EEESG_SF_EEENS5_IJNSR_IS1H_SC_EENSR_INS5_IJNSA_ILi32EEESB_EEENS5_IJSC_SF_EEEEEEEEaSI_aSI_NS1C_6fusion15FusionCallbacksIS1G_NS1P_17LinearCombinationIaiaiLNS_15FloatRoundStyleE2EEES1I_S1O_JEEENS4_5SM1004TMEM4LOAD26SM100_TMEM_LOAD_32dp32b32xENS4_13SM90_TMA_LOADENS10_INS11_ILi1ELi4ELi3EEES14_NSR_INS5_IJS15_S1K_EEENS5_IJS1K_SC_EEEEEEENS4_39AutoVectorizingCopyWithAssumedAlignmentILi128EEENS4_14SM90_TMA_STOREES24_S26_S26_EEEvvEEEEvNT_6ParamsE)
	.align		4
        /*000c*/ 	.word	index@(__assertfail)
	.align		4
        /*0010*/ 	.word	0x00000000
	.align		4
        /*0014*/ 	.word	0xfffffffe
	.align		4
        /*0018*/ 	.word	0x00000000
	.align		4
        /*001c*/ 	.word	0xfffffffd
	.align		4
        /*0020*/ 	.word	0x00000000
	.align		4
        /*0024*/ 	.word	0xfffffffc


//--------------------- .nv.constant4             --------------------------
	.section	.nv.constant4,"a",@progbits
	.align	8
	.align		8
.nv.constant4:
        /*0000*/ 	.dword	__assertfail
	.align		8
        /*0008*/ 	.dword	__unnamed_1
	.align		8
        /*0010*/ 	.dword	__unnamed_2
	.align		8
        /*0018*/ 	.dword	__unnamed_3
	.align		8
        /*0020*/ 	.dword	_ZN40_INTERNAL_792bbcfc_4_k_cu_de5ea27f_104234cuda3std3__45__cpo5beginE
	.align		8
        /*0028*/ 	.dword	_ZN40_INTERNAL_792bbcfc_4_k_cu_de5ea27f_104234cuda3std3__45__cpo3endE
	.align		8
        /*0030*/ 	.dword	_ZN40_INTERNAL_792bbcfc_4_k_cu_de5ea27f_104234cuda3std3__45__cpo6cbeginE
	.align		8
        /*0038*/ 	.dword	_ZN40_INTERNAL_792bbcfc_4_k_cu_de5ea27f_104234cuda3std3__45__cpo4cendE
	.align		8
        /*0040*/ 	.dword	_ZN40_INTERNAL_792bbcfc_4_k_cu_de5ea27f_104234cuda3std3__442_GLOBAL__N__792bbcfc_4_k_cu_de5ea27f_104236ignoreE
	.align		8
        /*0048*/ 	.dword	_ZN40_INTERNAL_792bbcfc_4_k_cu_de5ea27f_104234cuda3std3__419piecewise_constructE
	.align		8
        /*0050*/ 	.dword	_ZN40_INTERNAL_792bbcfc_4_k_cu_de5ea27f_104234cuda3std3__48in_placeE
	.align		8
        /*0058*/ 	.dword	_ZN40_INTERNAL_792bbcfc_4_k_cu_de5ea27f_104234cuda3std6ranges3__45__cpo4swapE
	.align		8
        /*0060*/ 	.dword	_ZN40_INTERNAL_792bbcfc_4_k_cu_de5ea27f_104234cuda3std6ranges3__45__cpo9iter_moveE
	.align		8
        /*0068*/ 	.dword	_ZN40_INTERNAL_792bbcfc_4_k_cu_de5ea27f_104234cute7productE
	.align		8
        /*0070*/ 	.dword	_ZN40_INTERNAL_792bbcfc_4_k_cu_de5ea27f_104234cute1_E
	.align		8
        /*0078*/ 	.dword	$str$25
	.align		8
        /*0080*/ 	.dword	$str$26
	.align		8
        /*0088*/ 	.dword	$str$27
	.align		8
        /*0090*/ 	.dword	$str$28


//--------------------- .text._ZN7cutlass13device_kernelINS_4gemm6kernel13GemmUniversalIN4cute5tupleIJiiiiEEENS1_10collective13CollectiveMmaINS1_35MainloopSm100TmaUmmaWarpSpecializedILi3ELi2ELi4ENS5_IJNS4_1CILi2EEENSA_ILi1EEESC_EEEEENS5_IJNSA_ILi128EEENSA_ILi256EEESF_EEEaNS5_IJlSC_lEEEaSI_NS4_8TiledMMAINS4_8MMA_AtomIJNS4_21SM100_MMA_S8_2x1SM_SSIaaiLi128ELi256ELNS4_4UMMA5MajorE0ELSN_0ELNSM_8SaturateE0EEEEEENS4_6LayoutINS5_IJSC_SC_SC_EEENS5_IJNSA_ILi0EEEST_ST_EEEEENS5_IJNS4_10UnderscoreESW_SW_EEEEENS4_18SM100_TMA_2SM_LOADENS4_14ComposedLayoutINS4_7SwizzleILi3ELi4ELi3EEENS4_18smem_ptr_flag_bitsILi8EEENSR_INS5_IJNSA_ILi8EEESF_EEENS5_IJSF_SC_EEEEEEEvNS4_8identityESZ_S19_vS1A_EENS_8epilogue10collective18CollectiveEpilogueINS1C_23Sm100TmaWarpSpecializedILi4ELi2ELi32ELb0ELb0EEEJNS5_IJNSA_ILi64EEESG_SF_EEENS5_IJNSR_IS1H_SC_EENSR_INS5_IJNSA_ILi32EEESB_EEENS5_IJSC_SF_EEEEEEEEaSI_aSI_NS1C_6fusion15FusionCallbacksIS1G_NS1P_17LinearCombinationIaiaiLNS_15FloatRoundStyleE2EEES1I_S1O_JEEENS4_5SM1004TMEM4LOAD26SM100_TMEM_LOAD_32dp32b32xENS4_13SM90_TMA_LOADENS10_INS11_ILi1ELi4ELi3EEES14_NSR_INS5_IJS15_S1K_EEENS5_IJS1K_SC_EEEEEEENS4_39AutoVectorizingCopyWithAssumedAlignmentILi128EEENS4_14SM90_TMA_STOREES24_S26_S26_EEEvvEEEEvNT_6ParamsE --------------------------
	.section	.text._ZN7cutlass13device_kernelINS_4gemm6kernel13GemmUniversalIN4cute5tupleIJiiiiEEENS1_10collective13CollectiveMmaINS1_35MainloopSm100TmaUmmaWarpSpecializedILi3ELi2ELi4ENS5_IJNS4_1CILi2EEENSA_ILi1EEESC_EEEEENS5_IJNSA_ILi128EEENSA_ILi256EEESF_EEEaNS5_IJlSC_lEEEaSI_NS4_8TiledMMAINS4_8MMA_AtomIJNS4_21SM100_MMA_S8_2x1SM_SSIaaiLi128ELi256ELNS4_4UMMA5MajorE0ELSN_0ELNSM_8SaturateE0EEEEEENS4_6LayoutINS5_IJSC_SC_SC_EEENS5_IJNSA_ILi0EEEST_ST_EEEEENS5_IJNS4_10UnderscoreESW_SW_EEEEENS4_18SM100_TMA_2SM_LOADENS4_14ComposedLayoutINS4_7SwizzleILi3ELi4ELi3EEENS4_18smem_ptr_flag_bitsILi8EEENSR_INS5_IJNSA_ILi8EEESF_EEENS5_IJSF_SC_EEEEEEEvNS4_8identityESZ_S19_vS1A_EENS_8epilogue10collective18CollectiveEpilogueINS1C_23Sm100TmaWarpSpecializedILi4ELi2ELi32ELb0ELb0EEEJNS5_IJNSA_ILi64EEESG_SF_EEENS5_IJNSR_IS1H_SC_EENSR_INS5_IJNSA_ILi32EEESB_EEENS5_IJSC_SF_EEEEEEEEaSI_aSI_NS1C_6fusion15FusionCallbacksIS1G_NS1P_17LinearCombinationIaiaiLNS_15FloatRoundStyleE2EEES1I_S1O_JEEENS4_5SM1004TMEM4LOAD26SM100_TMEM_LOAD_32dp32b32xENS4_13SM90_TMA_LOADENS10_INS11_ILi1ELi4ELi3EEES14_NSR_INS5_IJS15_S1K_EEENS5_IJS1K_SC_EEEEEEENS4_39AutoVectorizingCopyWithAssumedAlignmentILi128EEENS4_14SM90_TMA_STOREES24_S26_S26_EEEvvEEEEvNT_6ParamsE,"ax",@progbits
	.align	128
.text._ZN7cutlass13device_kernelINS_4gemm6kernel13GemmUniversalIN4cute5tupleIJiiiiEEENS1_10collective13CollectiveMmaINS1_35MainloopSm100TmaUmmaWarpSpecializedILi3ELi2ELi4ENS5_IJNS4_1CILi2EEENSA_ILi1EEESC_EEEEENS5_IJNSA_ILi128EEENSA_ILi256EEESF_EEEaNS5_IJlSC_lEEEaSI_NS4_8TiledMMAINS4_8MMA_AtomIJNS4_21SM100_MMA_S8_2x1SM_SSIaaiLi128ELi256ELNS4_4UMMA5MajorE0ELSN_0ELNSM_8SaturateE0EEEEEENS4_6LayoutINS5_IJSC_SC_SC_EEENS5_IJNSA_ILi0EEEST_ST_EEEEENS5_IJNS4_10UnderscoreESW_SW_EEEEENS4_18SM100_TMA_2SM_LOADENS4_14ComposedLayoutINS4_7SwizzleILi3ELi4ELi3EEENS4_18smem_ptr_flag_bitsILi8EEENSR_INS5_IJNSA_ILi8EEESF_EEENS5_IJSF_SC_EEEEEEEvNS4_8identityESZ_S19_vS1A_EENS_8epilogue10collective18CollectiveEpilogueINS1C_23Sm100TmaWarpSpecializedILi4ELi2ELi32ELb0ELb0EEEJNS5_IJNSA_ILi64EEESG_SF_EEENS5_IJNSR_IS1H_SC_EENSR_INS5_IJNSA_ILi32EEESB_EEENS5_IJSC_SF_EEEEEEEEaSI_aSI_NS1C_6fusion15FusionCallbacksIS1G_NS1P_17LinearCombinationIaiaiLNS_15FloatRoundStyleE2EEES1I_S1O_JEEENS4_5SM1004TMEM4LOAD26SM100_TMEM_LOAD_32dp32b32xENS4_13SM90_TMA_LOADENS10_INS11_ILi1ELi4ELi3EEES14_NSR_INS5_IJS15_S1K_EEENS5_IJS1K_SC_EEEEEEENS4_39AutoVectorizingCopyWithAssumedAlignmentILi128EEENS4_14SM90_TMA_STOREES24_S26_S26_EEEvvEEEEvNT_6ParamsE:
        .type           _ZN7cutlass13device_kernelINS_4gemm6kernel13GemmUniversalIN4cute5tupleIJiiiiEEENS1_10collective13CollectiveMmaINS1_35MainloopSm100TmaUmmaWarpSpecializedILi3ELi2ELi4ENS5_IJNS4_1CILi2EEENSA_ILi1EEESC_EEEEENS5_IJNSA_ILi128EEENSA_ILi256EEESF_EEEaNS5_IJlSC_lEEEaSI_NS4_8TiledMMAINS4_8MMA_AtomIJNS4_21SM100_MMA_S8_2x1SM_SSIaaiLi128ELi256ELNS4_4UMMA5MajorE0ELSN_0ELNSM_8SaturateE0EEEEEENS4_6LayoutINS5_IJSC_SC_SC_EEENS5_IJNSA_ILi0EEEST_ST_EEEEENS5_IJNS4_10UnderscoreESW_SW_EEEEENS4_18SM100_TMA_2SM_LOADENS4_14ComposedLayoutINS4_7SwizzleILi3ELi4ELi3EEENS4_18smem_ptr_flag_bitsILi8EEENSR_INS5_IJNSA_ILi8EEESF_EEENS5_IJSF_SC_EEEEEEEvNS4_8identityESZ_S19_vS1A_EENS_8epilogue10collective18CollectiveEpilogueINS1C_23Sm100TmaWarpSpecializedILi4ELi2ELi32ELb0ELb0EEEJNS5_IJNSA_ILi64EEESG_SF_EEENS5_IJNSR_IS1H_SC_EENSR_INS5_IJNSA_ILi32EEESB_EEENS5_IJSC_SF_EEEEEEEEaSI_aSI_NS1C_6fusion15FusionCallbacksIS1G_NS1P_17LinearCombinationIaiaiLNS_15FloatRoundStyleE2EEES1I_S1O_JEEENS4_5SM1004TMEM4LOAD26SM100_TMEM_LOAD_32dp32b32xENS4_13SM90_TMA_LOADENS10_INS11_ILi1ELi4ELi3EEES14_NSR_INS5_IJS15_S1K_EEENS5_IJS1K_SC_EEEEEEENS4_39AutoVectorizingCopyWithAssumedAlignmentILi128EEENS4_14SM90_TMA_STOREES24_S26_S26_EEEvvEEEEvNT_6ParamsE,@function
        .size           _ZN7cutlass13device_kernelINS_4gemm6kernel13GemmUniversalIN4cute5tupleIJiiiiEEENS1_10collective13CollectiveMmaINS1_35MainloopSm100TmaUmmaWarpSpecializedILi3ELi2ELi4ENS5_IJNS4_1CILi2EEENSA_ILi1EEESC_EEEEENS5_IJNSA_ILi128EEENSA_ILi256EEESF_EEEaNS5_IJlSC_lEEEaSI_NS4_8TiledMMAINS4_8MMA_AtomIJNS4_21SM100_MMA_S8_2x1SM_SSIaaiLi128ELi256ELNS4_4UMMA5MajorE0ELSN_0ELNSM_8SaturateE0EEEEEENS4_6LayoutINS5_IJSC_SC_SC_EEENS5_IJNSA_ILi0EEEST_ST_EEEEENS5_IJNS4_10UnderscoreESW_SW_EEEEENS4_18SM100_TMA_2SM_LOADENS4_14ComposedLayoutINS4_7SwizzleILi3ELi4ELi3EEENS4_18smem_ptr_flag_bitsILi8EEENSR_INS5_IJNSA_ILi8EEESF_EEENS5_IJSF_SC_EEEEEEEvNS4_8identityESZ_S19_vS1A_EENS_8epilogue10collective18CollectiveEpilogueINS1C_23Sm100TmaWarpSpecializedILi4ELi2ELi32ELb0ELb0EEEJNS5_IJNSA_ILi64EEESG_SF_EEENS5_IJNSR_IS1H_SC_EENSR_INS5_IJNSA_ILi32EEESB_EEENS5_IJSC_SF_EEEEEEEEaSI_aSI_NS1C_6fusion15FusionCallbacksIS1G_NS1P_17LinearCombinationIaiaiLNS_15FloatRoundStyleE2EEES1I_S1O_JEEENS4_5SM1004TMEM4LOAD26SM100_TMEM_LOAD_32dp32b32xENS4_13SM90_TMA_LOADENS10_INS11_ILi1ELi4ELi3EEES14_NSR_INS5_IJS15_S1K_EEENS5_IJS1K_SC_EEEEEEENS4_39AutoVectorizingCopyWithAssumedAlignmentILi128EEENS4_14SM90_TMA_STOREES24_S26_S26_EEEvvEEEEvNT_6ParamsE,(.L_x_188 - _ZN7cutlass13device_kernelINS_4gemm6kernel13GemmUniversalIN4cute5tupleIJiiiiEEENS1_10collective13CollectiveMmaINS1_35MainloopSm100TmaUmmaWarpSpecializedILi3ELi2ELi4ENS5_IJNS4_1CILi2EEENSA_ILi1EEESC_EEEEENS5_IJNSA_ILi128EEENSA_ILi256EEESF_EEEaNS5_IJlSC_lEEEaSI_NS4_8TiledMMAINS4_8MMA_AtomIJNS4_21SM100_MMA_S8_2x1SM_SSIaaiLi128ELi256ELNS4_4UMMA5MajorE0ELSN_0ELNSM_8SaturateE0EEEEEENS4_6LayoutINS5_IJSC_SC_SC_EEENS5_IJNSA_ILi0EEEST_ST_EEEEENS5_IJNS4_10UnderscoreESW_SW_EEEEENS4_18SM100_TMA_2SM_LOADENS4_14ComposedLayoutINS4_7SwizzleILi3ELi4ELi3EEENS4_18smem_ptr_flag_bitsILi8EEENSR_INS5_IJNSA_ILi8EEESF_EEENS5_IJSF_SC_EEEEEEEvNS4_8identityESZ_S19_vS1A_EENS_8epilogue10collective18CollectiveEpilogueINS1C_23Sm100TmaWarpSpecializedILi4ELi2ELi32ELb0ELb0EEEJNS5_IJNSA_ILi64EEESG_SF_EEENS5_IJNSR_IS1H_SC_EENSR_INS5_IJNSA_ILi32EEESB_EEENS5_IJSC_SF_EEEEEEEEaSI_aSI_NS1C_6fusion15FusionCallbacksIS1G_NS1P_17LinearCombinationIaiaiLNS_15FloatRoundStyleE2EEES1I_S1O_JEEENS4_5SM1004TMEM4LOAD26SM100_TMEM_LOAD_32dp32b32xENS4_13SM90_TMA_LOADENS10_INS11_ILi1ELi4ELi3EEES14_NSR_INS5_IJS15_S1K_EEENS5_IJS1K_SC_EEEEEEENS4_39AutoVectorizingCopyWithAssumedAlignmentILi128EEENS4_14SM90_TMA_STOREES24_S26_S26_EEEvvEEEEvNT_6ParamsE)
        .other          _ZN7cutlass13device_kernelINS_4gemm6kernel13GemmUniversalIN4cute5tupleIJiiiiEEENS1_10collective13CollectiveMmaINS1_35MainloopSm100TmaUmmaWarpSpecializedILi3ELi2ELi4ENS5_IJNS4_1CILi2EEENSA_ILi1EEESC_EEEEENS5_IJNSA_ILi128EEENSA_ILi256EEESF_EEEaNS5_IJlSC_lEEEaSI_NS4_8TiledMMAINS4_8MMA_AtomIJNS4_21SM100_MMA_S8_2x1SM_SSIaaiLi128ELi256ELNS4_4UMMA5MajorE0ELSN_0ELNSM_8SaturateE0EEEEEENS4_6LayoutINS5_IJSC_SC_SC_EEENS5_IJNSA_ILi0EEEST_ST_EEEEENS5_IJNS4_10UnderscoreESW_SW_EEEEENS4_18SM100_TMA_2SM_LOADENS4_14ComposedLayoutINS4_7SwizzleILi3ELi4ELi3EEENS4_18smem_ptr_flag_bitsILi8EEENSR_INS5_IJNSA_ILi8EEESF_EEENS5_IJSF_SC_EEEEEEEvNS4_8identityESZ_S19_vS1A_EENS_8epilogue10collective18CollectiveEpilogueINS1C_23Sm100TmaWarpSpecializedILi4ELi2ELi32ELb0ELb0EEEJNS5_IJNSA_ILi64EEESG_SF_EEENS5_IJNSR_IS1H_SC_EENSR_INS5_IJNSA_ILi32EEESB_EEENS5_IJSC_SF_EEEEEEEEaSI_aSI_NS1C_6fusion15FusionCallbacksIS1G_NS1P_17LinearCombinationIaiaiLNS_15FloatRoundStyleE2EEES1I_S1O_JEEENS4_5SM1004TMEM4LOAD26SM100_TMEM_LOAD_32dp32b32xENS4_13SM90_TMA_LOADENS10_INS11_ILi1ELi4ELi3EEES14_NSR_INS5_IJS15_S1K_EEENS5_IJS1K_SC_EEEEEEENS4_39AutoVectorizingCopyWithAssumedAlignmentILi128EEENS4_14SM90_TMA_STOREES24_S26_S26_EEEvvEEEEvNT_6ParamsE,@"STO_CUDA_ENTRY STV_DEFAULT"
_ZN7cutlass13device_kernelINS_4gemm6kernel13GemmUniversalIN4cute5tupleIJiiiiEEENS1_10collective13CollectiveMmaINS1_35MainloopSm100TmaUmmaWarpSpecializedILi3ELi2ELi4ENS5_IJNS4_1CILi2EEENSA_ILi1EEESC_EEEEENS5_IJNSA_ILi128EEENSA_ILi256EEESF_EEEaNS5_IJlSC_lEEEaSI_NS4_8TiledMMAINS4_8MMA_AtomIJNS4_21SM100_MMA_S8_2x1SM_SSIaaiLi128ELi256ELNS4_4UMMA5MajorE0ELSN_0ELNSM_8SaturateE0EEEEEENS4_6LayoutINS5_IJSC_SC_SC_EEENS5_IJNSA_ILi0EEEST_ST_EEEEENS5_IJNS4_10UnderscoreESW_SW_EEEEENS4_18SM100_TMA_2SM_LOADENS4_14ComposedLayoutINS4_7SwizzleILi3ELi4ELi3EEENS4_18smem_ptr_flag_bitsILi8EEENSR_INS5_IJNSA_ILi8EEESF_EEENS5_IJSF_SC_EEEEEEEvNS4_8identityESZ_S19_vS1A_EENS_8epilogue10collective18CollectiveEpilogueINS1C_23Sm100TmaWarpSpecializedILi4ELi2ELi32ELb0ELb0EEEJNS5_IJNSA_ILi64EEESG_SF_EEENS5_IJNSR_IS1H_SC_EENSR_INS5_IJNSA_ILi32EEESB_EEENS5_IJSC_SF_EEEEEEEEaSI_aSI_NS1C_6fusion15FusionCallbacksIS1G_NS1P_17LinearCombinationIaiaiLNS_15FloatRoundStyleE2EEES1I_S1O_JEEENS4_5SM1004TMEM4LOAD26SM100_TMEM_LOAD_32dp32b32xENS4_13SM90_TMA_LOADENS10_INS11_ILi1ELi4ELi3EEES14_NSR_INS5_IJS15_S1K_EEENS5_IJS1K_SC_EEEEEEENS4_39AutoVectorizingCopyWithAssumedAlignmentILi128EEENS4_14SM90_TMA_STOREES24_S26_S26_EEEvvEEEEvNT_6ParamsE:
[----:B------:R-:W1:Y:S01]  /*0000*/  LDC R1, c[0x0][0x37c] ;  /* 0x0000df00ff017b82 */ /* 0x000e620000000800 */
[----:B------:R-:W2:Y:S01]  /*0010*/  S2R R104, SR_TID.X ;  /* 0x0000000000687919 */ /* 0x000ea20000002100 */
[----:B------:R-:W3:Y:S06]  /*0020*/  LDCU.64 UR6, c[0x0][0x890] ;  /* 0x00011200ff0677ac */ /* 0x000eec0008000a00 */
[----:B------:R-:W4:Y:S01]  /*0030*/  S2UR UR37, SR_CgaCtaId ;  /* 0x00000000002579c3 */ /* 0x000f220000008800 */
[----:B------:R-:W-:Y:S02]  /*0040*/  PRMT R91, RZ, 0x7610, R91 ;  /* 0x00007610ff5b7816 */ /* 0x000fe4000000005b */
[----:B------:R-:W-:Y:S01]  /*0050*/  ELECT P1, URZ, PT ;  /* 0x0000000000ff782f */ /* 0x000fe20003820000 */
[----:B------:R-:W1:Y:S01]  /*0060*/  LDCU.64 UR46, c[0x0][0x358] ;  /* 0x00006b00ff2e77ac */ /* 0x000e620008000a00 */
[----:B---3--:R-:W-:-:S04]  /*0070*/  UISETP.NE.U32.AND UP0, UPT, UR6, URZ, UPT ;  /* 0x000000ff0600728c */ /* 0x008fc8000bf05070 */
[----:B------:R-:W-:Y:S02]  /*0080*/  UISETP.NE.AND.EX UP0, UPT, UR7, URZ, UPT, UP0 ;  /* 0x000000ff0700728c */ /* 0x000fe4000bf05300 */
[----:B----4-:R-:W-:Y:S02]  /*0090*/  ULOP3.LUT UR5, UR37, 0x1, URZ, 0xc0, !UPT ;  /* 0x0000000125057892 */ /* 0x010fe4000f8ec0ff */
[----:B------:R-:W-:Y:S01]  /*00a0*/  ULOP3.LUT UR4, UR37, 0x1, URZ, 0x3c, !UPT ;  /* 0x0000000125047892 */ /* 0x000fe2000f8e3cff */
[----:B--2---:R-:W-:-:S05]  /*00b0*/  SHF.R.U32.HI R97, RZ, 0x5, R104 ;  /* 0x00000005ff617819 */ /* 0x004fca0000011668 */
[----:B------:R-:W2:Y:S02]  /*00c0*/  SHFL.IDX PT, R0, R97, RZ, 0x1f ;  /* 0x00001fff61007589 */ /* 0x000ea400000e0000 */
[----:B--2---:R-:W-:Y:S01]  /*00d0*/  R2UR UR10, R0 ;  /* 0x00000000000a72ca */ /* 0x004fe200000e0000 */
[----:B-1----:R-:W-:-:S14]  /*00e0*/  BRA.U UP0, `(.L_x_0) ;  /* 0x00000001002c7547 */ /* 0x002fdc000b800000 */
[----:B------:R-:W1:Y:S02]  /*00f0*/  LDCU.64 UR8, c[0x0][0x888] ;  /* 0x00011100ff0877ac */ /* 0x000e640008000a00 */
[----:B-1----:R-:W-:-:S04]  /*0100*/  UISETP.NE.U32.AND UP0, UPT, UR8, URZ, UPT ;  /* 0x000000ff0800728c */ /* 0x002fc8000bf05070 */
[----:B------:R-:W-:-:S09]  /*0110*/  UISETP.NE.AND.EX UP0, UPT, UR9, URZ, UPT, UP0 ;  /* 0x000000ff0900728c */ /* 0x000fd2000bf05300 */
[----:B------:R-:W-:Y:S05]  /*0120*/  BRA.U !UP0, `(.L_x_1) ;  /* 0x0000000108107547 */ /* 0x000fea000b800000 */
[----:B------:R-:W1:Y:S02]  /*0130*/  LDC.64 R50, c[0x0][0x888] ;  /* 0x00022200ff327b82 */ /* 0x000e640000000a00 */
[----:B-1----:R1:W5:Y:S01]  /*0140*/  LDG.E R50, desc[UR46][R50.64] ;  /* 0x0000002e32327981 */ /* 0x002362000c1e1900 */
[----:B------:R-:W-:Y:S01]  /*0150*/  HFMA2 R91, -RZ, RZ, 0, 5.9604644775390625e-08 ;  /* 0x00000001ff5b7431 */ /* 0x000fe200000001ff */
[----:B------:R-:W-:Y:S05]  /*0160*/  BRA `(.L_x_0) ;  /* 0x00000000000c7947 */ /* 0x000fea0003800000 */
.L_x_1:
[----:B------:R-:W1:Y:S01]  /*0170*/  LDCU UR8, c[0x0][0x880] ;  /* 0x00011000ff0877ac */ /* 0x000e620008000800 */
[----:B------:R-:W-:Y:S01]  /*0180*/  HFMA2 R91, -RZ, RZ, 0, 5.9604644775390625e-08 ;  /* 0x00000001ff5b7431 */ /* 0x000fe200000001ff */
[----:B-1----:R-:W-:-:S07]  /*0190*/  MOV R50, UR8 ;  /* 0x0000000800327c02 */ /* 0x002fce0008000f00 */
.L_x_0:
[----:B------:R-:W2:Y:S02]  /*01a0*/  LDCU.64 UR8, c[0x0][0x8b0] ;  /* 0x00011600ff0877ac */ /* 0x000ea40008000a00 */
[----:B--2---:R-:W-:-:S04]  /*01b0*/  UISETP.NE.U32.AND UP0, UPT, UR8, URZ, UPT ;  /* 0x000000ff0800728c */ /* 0x004fc8000bf05070 */
[----:B------:R-:W-:-:S09]  /*01c0*/  UISETP.NE.AND.EX UP0, UPT, UR9, URZ, UPT, UP0 ;  /* 0x000000ff0900728c */ /* 0x000fd2000bf05300 */
[----:B------:R-:W-:Y:S05]  /*01d0*/  BRA.U UP0, `(.L_x_2) ;  /* 0x0000000100247547 */ /* 0x000fea000b800000 */
[----:B------:R-:W2:Y:S02]  /*01e0*/  LDCU.64 UR8, c[0x0][0x8a8] ;  /* 0x00011500ff0877ac */ /* 0x000ea40008000a00 */
[----:B--2---:R-:W-:-:S04]  /*01f0*/  UISETP.NE.U32.AND UP0, UPT, UR8, URZ, UPT ;  /* 0x000000ff0800728c */ /* 0x004fc8000bf05070 */
[----:B------:R-:W-:-:S09]  /*0200*/  UISETP.NE.AND.EX UP0, UPT, UR9, URZ, UPT, UP0 ;  /* 0x000000ff0900728c */ /* 0x000fd2000bf05300 */
[----:B------:R-:W-:Y:S05]  /*0210*/  BRA.U !UP0, `(.L_x_3) ;  /* 0x00000001080c7547 */ /* 0x000fea000b800000 */
[----:B------:R-:W2:Y:S02]  /*0220*/  LDC.64 R46, c[0x0][0x8a8] ;  /* 0x00022a00ff2e7b82 */ /* 0x000ea40000000a00 */
[----:B--2---:R2:W5:Y:S01]  /*0230*/  LDG.E R46, desc[UR46][R46.64] ;  /* 0x0000002e2e2e7981 */ /* 0x004562000c1e1900 */
[----:B------:R-:W-:Y:S05]  /*0240*/  BRA `(.L_x_2) ;  /* 0x0000000000087947 */ /* 0x000fea0003800000 */
.L_x_3:
[----:B------:R-:W2:Y:S02]  /*0250*/  LDCU UR8, c[0x0][0x8a0] ;  /* 0x00011400ff0877ac */ /* 0x000ea40008000800 */
[----:B--2---:R-:W-:Y:S02]  /*0260*/  MOV R46, UR8 ;  /* 0x00000008002e7c02 */ /* 0x004fe40008000f00 */
.L_x_2:
[----:B------:R-:W-:Y:S01]  /*0270*/  IMAD.U32 R0, RZ, RZ, UR10 ;  /* 0x0000000aff007e24 */ /* 0x000fe2000f8e00ff */
[----:B------:R-:W-:Y:S04]  /*0280*/  BSSY.RECONVERGENT B0, `(.L_x_4) ;  /* 0x000000c000007945 */ /* 0x000fe80003800200 */
[C---:B------:R-:W-:Y:S02]  /*0290*/  ISETP.NE.OR P2, PT, R0.reuse, 0x1, !P1 ;  /* 0x000000010000780c */ /* 0x040fe40004f45670 */
[----:B------:R-:W-:-:S11]  /*02a0*/  ISETP.NE.OR P0, PT, R0, 0x3, !P1 ;  /* 0x000000030000780c */ /* 0x000fd60004f05670 */
[----:B------:R-:W-:Y:S05]  /*02b0*/  @P2 BRA `(.L_x_5) ;  /* 0x0000000000202947 */ /* 0x000fea0003800000 */
[----:B------:R-:W3:Y:S02]  /*02c0*/  LDCU.64 UR8, c[0x0][0x348] ;  /* 0x00006900ff0877ac */ /* 0x000ee40008000a00 */
[----:B---3--:R-:W-:Y:S02]  /*02d0*/  UIADD3 UR12, UP1, UPT, UR8, 0x80, URZ ;  /* 0x00000080080c7890 */ /* 0x008fe4000ff3e0ff */
[----:B------:R-:W-:Y:S02]  /*02e0*/  UIADD3 UR8, UP0, UPT, UR8, 0x180, URZ ;  /* 0x0000018008087890 */ /* 0x000fe4000ff1e0ff */
[----:B------:R-:W-:Y:S02]  /*02f0*/  UIADD3.X UR13, UPT, UPT, URZ, UR9, URZ, UP1, !UPT ;  /* 0x00000009ff0d7290 */ /* 0x000fe40008ffe4ff */
[----:B------:R-:W-:-:S07]  /*0300*/  UIADD3.X UR9, UPT, UPT, URZ, UR9, URZ, UP0, !UPT ;  /* 0x00000009ff097290 */ /* 0x000fce00087fe4ff */
[----:B------:R3:W-:Y:S02]  /*0310*/  UTMACCTL.PF [UR12] ;  /* 0x000000000c0079b9 */ /* 0x0007e40008040000 */
[----:B------:R3:W-:Y:S02]  /*0320*/  UTMACCTL.PF [UR8] ;  /* 0x00000000080079b9 */ /* 0x0007e40008040000 */
[----:B---3--:R-:W-:Y:S01]  /*0330*/  NOP ;  /* 0x0000000000007918 */ /* 0x008fe20000000000 */
.L_x_5:
[----:B------:R-:W-:Y:S05]  /*0340*/  BSYNC.RECONVERGENT B0 ;  /* 0x0000000000007941 */ /* 0x000fea0003800200 */
.L_x_4:
[----:B------:R-:W-:Y:S04]  /*0350*/  BSSY.RECONVERGENT B0, `(.L_x_6) ;  /* 0x000000a000007945 */ /* 0x000fe80003800200 */
        /* <DEDUP_REMOVED lines=9> */
.L_x_7:
[----:B------:R-:W-:Y:S05]  /*03f0*/  BSYNC.RECONVERGENT B0 ;  /* 0x0000000000007941 */ /* 0x000fea0003800200 */
.L_x_6:
[----:B------:R-:W3:Y:S01]  /*0400*/  LDCU.64 UR8, c[0x0][0x888] ;  /* 0x00011100ff0877ac */ /* 0x000ee20008000a00 */
[----:B------:R-:W-:Y:S02]  /*0410*/  UISETP.EQ.U32.AND UP1, UPT, UR6, URZ, UPT ;  /* 0x000000ff0600728c */ /* 0x000fe4000bf22070 */
[----:B------:R-:W-:Y:S02]  /*0420*/  UPLOP3.LUT UP5, UPT, UPT, UPT, UPT, 0x80, 0x8 ;  /* 0x000000000008789c */ /* 0x000fe40003faf070 */
[----:B---3--:R-:W-:-:S04]  /*0430*/  UISETP.NE.U32.AND UP0, UPT, UR8, URZ, UPT ;  /* 0x000000ff0800728c */ /* 0x008fc8000bf05070 */
[----:B------:R-:W-:-:S04]  /*0440*/  UISETP.NE.AND.EX UP0, UPT, UR9, URZ, UPT, UP0 ;  /* 0x000000ff0900728c */ /* 0x000fc8000bf05300 */
[----:B------:R-:W-:-:S04]  /*0450*/  UISETP.EQ.OR.EX UP2, UPT, UR7, URZ, !UP0, UP1 ;  /* 0x000000ff0700728c */ /* 0x000fc8000c742710 */
[----:B------:R-:W-:-:S05]  /*0460*/  UP2UR UR50, UPR, URZ, 0x4 ;  /* 0x00000004ff327883 */ /* 0x000fca0008000000 */
[----:B------:R-:W-:Y:S07]  /*0470*/  BRA.U !UP2, `(.L_x_8) ;  /* 0x000000010a207547 */ /* 0x000fee000b800000 */
[----:B-----5:R-:W-:Y:S01]  /*0480*/  R2UR UR8, R50 ;  /* 0x00000000320872ca */ /* 0x020fe200000e0000 */
[----:B------:R-:W-:Y:S02]  /*0490*/  UISETP.NE.U32.AND UP2, UPT, UR6, URZ, UPT ;  /* 0x000000ff0600728c */ /* 0x000fe4000bf45070 */
[----:B------:R-:W-:Y:S02]  /*04a0*/  USEL UR6, URZ, 0xffffffff, UP0 ;  /* 0xffffffffff067887 */ /* 0x000fe40008000000 */
[----:B------:R-:W-:-:S08]  /*04b0*/  UISETP.NE.AND.EX UP2, UPT, UR7, URZ, UPT, UP2 ;  /* 0x000000ff0700728c */ /* 0x000fd0000bf45320 */
[----:B------:R-:W-:-:S04]  /*04c0*/  UISETP.NE.AND UP1, UPT, UR8, URZ, UPT ;  /* 0x000000ff0800728c */ /* 0x000fc8000bf25270 */
[----:B------:R-:W-:-:S04]  /*04d0*/  @!UP2 USEL UR6, URZ, 0xffffffff, UP1 ;  /* 0xffffffffff06a887 */ /* 0x000fc80008800000 */
[----:B------:R-:W-:-:S04]  /*04e0*/  ULOP3.LUT UR6, UR6, 0x1, URZ, 0xc0, !UPT ;  /* 0x0000000106067892 */ /* 0x000fc8000f8ec0ff */
[----:B------:R-:W-:-:S11]  /*04f0*/  UISETP.NE.U32.AND UP5, UPT, UR6, 0x1, UPT ;  /* 0x000000010600788c */ /* 0x000fd6000bfa5070 */
.L_x_8:
[----:B------:R-:W3:Y:S01]  /*0500*/  SHFL.IDX PT, R0, R97, RZ, 0x1f ;  /* 0x00001fff61007589 */ /* 0x000ee200000e0000 */
[----:B------:R-:W-:-:S04]  /*0510*/  UISETP.NE.AND UP1, UPT, UR10, 0x2, UPT ;  /* 0x000000020a00788c */ /* 0x000fc8000bf25270 */
[----:B------:R-:W-:Y:S02]  /*0520*/  UISETP.EQ.AND UP2, UPT, UR5, URZ, !UP1 ;  /* 0x000000ff0500728c */ /* 0x000fe4000cf42270 */
[----:B------:R-:W-:-:S04]  /*0530*/  USEL UR6, URZ, 0x1, UP1 ;  /* 0x00000001ff067887 */ /* 0x000fc80008800000 */
[----:B------:R-:W-:Y:S02]  /*0540*/  PLOP3.LUT P5, PT, P1, PT, UP2, 0x80, 0x8 ;  /* 0x000000000008781c */ /* 0x000fe40000faf028 */
[----:B---3--:R-:W-:-:S13]  /*0550*/  ISETP.NE.AND P0, PT, R0, RZ, PT ;  /* 0x000000ff0000720c */ /* 0x008fda0003f05270 */
[----:B------:R-:W-:Y:S05]  /*0560*/  @P0 BRA `(.L_x_9) ;  /* 0x00000000003c0947 */ /* 0x000fea0003800000 */
[----:B------:R-:W-:Y:S01]  /*0570*/  UMOV UR8, 0x400 ;  /* 0x0000040000087882 */ /* 0x000fe20000000000 */
[----:B------:R-:W-:Y:S01]  /*0580*/  UMOV UR7, 0x1 ;  /* 0x0000000100077882 */ /* 0x000fe20000000000 */
[----:B------:R-:W-:Y:S02]  /*0590*/  ULEA UR8, UR37, UR8, 0x18 ;  /* 0x0000000825087291 */ /* 0x000fe4000f8ec0ff */
[----:B------:R-:W-:-:S04]  /*05a0*/  UIADD3 UR12, UPT, UPT, -UR7, 0x100000, URZ ;  /* 0x00100000070c7890 */ /* 0x000fc8000fffe1ff */
[----:B------:R-:W-:Y:S02]  /*05b0*/  USHF.L.U32 UR13, UR12, 0xb, URZ ;  /* 0x0000000b0c0d7899 */ /* 0x000fe400080006ff */
[----:B------:R-:W-:Y:S01]  /*05c0*/  USHF.L.U32 UR12, UR12, 0x1, URZ ;  /* 0x000000010c0c7899 */ /* 0x000fe200080006ff */
[----:B------:R-:W-:Y:S01]  /*05d0*/  ELECT P0, URZ, PT ;  /* 0x0000000000ff782f */ /* 0x000fe20003800000 */
[----:B------:R-:W3:Y:S10]  /*05e0*/  FENCE.VIEW.ASYNC.S ;  /* 0x00000000000073c6 */ /* 0x000ef40000000000 */
[----:B---3--:R3:W4:Y:S01]  /*05f0*/  SYNCS.EXCH.64 URZ, [UR8], UR12 ;  /* 0x0000000c08ff75b2 */ /* 0x0087220008000100 */
[----:B------:R3:W1:Y:S01]  /*0600*/  SYNCS.EXCH.64 URZ, [UR8+0x18], UR12 ;  /* 0x0000180c08ff75b2 */ /* 0x0006620008000100 */
[----:B------:R3:W1:Y:S01]  /*0610*/  SYNCS.EXCH.64 URZ, [UR8+0x8], UR12 ;  /* 0x0000080c08ff75b2 */ /* 0x0006620008000100 */
[----:B------:R3:W1:Y:S01]  /*0620*/  SYNCS.EXCH.64 URZ, [UR8+0x20], UR12 ;  /* 0x0000200c08ff75b2 */ /* 0x0006620008000100 */
[----:B------:R3:W1:Y:S01]  /*0630*/  SYNCS.EXCH.64 URZ, [UR8+0x10], UR12 ;  /* 0x0000100c08ff75b2 */ /* 0x0006620008000100 */
[----:B------:R3:W1:Y:S01]  /*0640*/  SYNCS.EXCH.64 URZ, [UR8+0x28], UR12 ;  /* 0x0000280c08ff75b2 */ /* 0x0006620008000100 */
[----:B------:R-:W-:Y:S01]  /*0650*/  NOP ;  /* 0x0000000000007918 */ /* 0x000fe20000000000 */
.L_x_9:
[----:B------:R-:W2:Y:S01]  /*0660*/  SHFL.IDX PT, R0, R97, RZ, 0x1f ;  /* 0x00001fff61007589 */ /* 0x000ea200000e0000 */
[----:B------:R-:W-:Y:S01]  /*0670*/  NOP ;  /* 0x0000000000007918 */ /* 0x000fe20000000000 */
[----:B--2---:R-:W-:-:S13]  /*0680*/  ISETP.NE.AND P0, PT, R0, 0x1, PT ;  /* 0x000000010000780c */ /* 0x004fda0003f05270 */
[----:B------:R-:W-:Y:S05]  /*0690*/  @P0 BRA `(.L_x_10) ;  /* 0x0000000000540947 */ /* 0x000fea0003800000 */
[----:B------:R-:W-:Y:S01]  /*06a0*/  UMOV UR9, 0x400 ;  /* 0x0000040000097882 */ /* 0x000fe20000000000 */
[----:B---3--:R-:W-:Y:S01]  /*06b0*/  UMOV UR8, 0x20 ;  /* 0x0000002000087882 */ /* 0x008fe20000000000 */
[----:B------:R-:W-:Y:S01]  /*06c0*/  UMOV UR7, 0x80 ;  /* 0x0000008000077882 */ /* 0x000fe20000000000 */
[----:B------:R-:W-:Y:S02]  /*06d0*/  ULEA UR9, UR37, UR9, 0x18 ;  /* 0x0000000925097291 */ /* 0x000fe4000f8ec0ff */
[----:B------:R-:W-:-:S04]  /*06e0*/  UIADD3 UR12, UPT, UPT, -UR8, 0x100000, URZ ;  /* 0x00100000080c7890 */ /* 0x000fc8000fffe1ff */
[----:B------:R-:W-:Y:S02]  /*06f0*/  USHF.L.U32 UR13, UR12, 0xb, URZ ;  /* 0x0000000b0c0d7899 */ /* 0x000fe400080006ff */
[----:B------:R-:W-:Y:S02]  /*0700*/  USHF.L.U32 UR12, UR12, 0x1, URZ ;  /* 0x000000010c0c7899 */ /* 0x000fe400080006ff */
[----:B------:R-:W-:-:S04]  /*0710*/  UIADD3 UR14, UPT, UPT, -UR7, 0x100000, URZ ;  /* 0x00100000070e7890 */ /* 0x000fc8000fffe1ff */
[----:B------:R-:W-:Y:S02]  /*0720*/  USHF.L.U32 UR15, UR14, 0xb, URZ ;  /* 0x0000000b0e0f7899 */ /* 0x000fe400080006ff */
[----:B------:R-:W-:Y:S01]  /*0730*/  USHF.L.U32 UR14, UR14, 0x1, URZ ;  /* 0x000000010e0e7899 */ /* 0x000fe200080006ff */
[----:B------:R-:W-:Y:S01]  /*0740*/  ELECT P0, URZ, PT ;  /* 0x0000000000ff782f */ /* 0x000fe20003800000 */
[----:B------:R-:W2:Y:S02]  /*0750*/  FENCE.VIEW.ASYNC.S ;  /* 0x00000000000073c6 */ /* 0x000ea40000000000 */
[----:B--2---:R2:W3:Y:S08]  /*0760*/  SYNCS.EXCH.64 URZ, [UR9+0x30], UR12 ;  /* 0x0000300c09ff75b2 */ /* 0x0044f00008000100 */
[----:B------:R2:W1:Y:S01]  /*0770*/  SYNCS.EXCH.64 URZ, [UR9+0x50], UR14 ;  /* 0x0000500e09ff75b2 */ /* 0x0004620008000100 */
[----:B------:R2:W1:Y:S01]  /*0780*/  SYNCS.EXCH.64 URZ, [UR9+0x38], UR12 ;  /* 0x0000380c09ff75b2 */ /* 0x0004620008000100 */
[----:B------:R2:W1:Y:S01]  /*0790*/  SYNCS.EXCH.64 URZ, [UR9+0x58], UR14 ;  /* 0x0000580e09ff75b2 */ /* 0x0004620008000100 */
[----:B------:R2:W1:Y:S01]  /*07a0*/  SYNCS.EXCH.64 URZ, [UR9+0x40], UR12 ;  /* 0x0000400c09ff75b2 */ /* 0x0004620008000100 */
[----:B------:R2:W1:Y:S01]  /*07b0*/  SYNCS.EXCH.64 URZ, [UR9+0x60], UR14 ;  /* 0x0000600e09ff75b2 */ /* 0x0004620008000100 */
[----:B------:R2:W1:Y:S01]  /*07c0*/  SYNCS.EXCH.64 URZ, [UR9+0x48], UR12 ;  /* 0x0000480c09ff75b2 */ /* 0x0004620008000100 */
[----:B------:R2:W1:Y:S01]  /*07d0*/  SYNCS.EXCH.64 URZ, [UR9+0x68], UR14 ;  /* 0x0000680e09ff75b2 */ /* 0x0004620008000100 */
[----:B------:R-:W-:Y:S01]  /*07e0*/  NOP ;  /* 0x0000000000007918 */ /* 0x000fe20000000000 */
.L_x_10:
[----:B------:R-:W4:Y:S01]  /*07f0*/  SHFL.IDX PT, R0, R97, RZ, 0x1f ;  /* 0x00001fff61007589 */ /* 0x000f2200000e0000 */
[----:B------:R-:W-:Y:S01]  /*0800*/  NOP ;  /* 0x0000000000007918 */ /* 0x000fe20000000000 */
[----:B----4-:R-:W-:-:S13]  /*0810*/  ISETP.NE.AND P0, PT, R0, 0x3, PT ;  /* 0x000000030000780c */ /* 0x010fda0003f05270 */
[----:B------:R-:W-:Y:S05]  /*0820*/  @P0 BRA `(.L_x_11) ;  /* 0x00000000002c0947 */ /* 0x000fea0003800000 */
[----:B---3--:R-:W-:Y:S01]  /*0830*/  UMOV UR8, 0x400 ;  /* 0x0000040000087882 */ /* 0x008fe20000000000 */
[----:B------:R-:W-:Y:S01]  /*0840*/  UMOV UR7, 0x20 ;  /* 0x0000002000077882 */ /* 0x000fe20000000000 */
[----:B------:R-:W-:Y:S02]  /*0850*/  ULEA UR8, UR37, UR8, 0x18 ;  /* 0x0000000825087291 */ /* 0x000fe4000f8ec0ff */
[----:B--2---:R-:W-:-:S04]  /*0860*/  UIADD3 UR12, UPT, UPT, -UR7, 0x100000, URZ ;  /* 0x00100000070c7890 */ /* 0x004fc8000fffe1ff */
[----:B------:R-:W-:Y:S02]  /*0870*/  USHF.L.U32 UR13, UR12, 0xb, URZ ;  /* 0x0000000b0c0d7899 */ /* 0x000fe400080006ff */
[----:B------:R-:W-:Y:S01]  /*0880*/  USHF.L.U32 UR12, UR12, 0x1, URZ ;  /* 0x000000010c0c7899 */ /* 0x000fe200080006ff */
[----:B------:R-:W-:Y:S01]  /*0890*/  ELECT P0, URZ, PT ;  /* 0x0000000000ff782f */ /* 0x000fe20003800000 */
[----:B------:R-:W2:Y:S10]  /*08a0*/  FENCE.VIEW.ASYNC.S ;  /* 0x00000000000073c6 */ /* 0x000eb40000000000 */
[----:B--2---:R4:W2:Y:S01]  /*08b0*/  SYNCS.EXCH.64 URZ, [UR8+0x70], UR12 ;  /* 0x0000700c08ff75b2 */ /* 0x0048a20008000100 */
[----:B------:R4:W3:Y:S02]  /*08c0*/  SYNCS.EXCH.64 URZ, [UR8+0x78], UR12 ;  /* 0x0000780c08ff75b2 */ /* 0x0008e40008000100 */
[----:B----4-:R-:W-:Y:S01]  /*08d0*/  NOP ;  /* 0x0000000000007918 */ /* 0x010fe20000000000 */
.L_x_11:
[----:B------:R-:W4:Y:S01]  /*08e0*/  SHFL.IDX PT, R0, R97, RZ, 0x1f ;  /* 0x00001fff61007589 */ /* 0x000f2200000e0000 */
[----:B------:R-:W-:Y:S01]  /*08f0*/  NOP ;  /* 0x0000000000007918 */ /* 0x000fe20000000000 */
[----:B----4-:R-:W-:-:S13]  /*0900*/  ISETP.NE.AND P0, PT, R0, 0x4, PT ;  /* 0x000000040000780c */ /* 0x010fda0003f05270 */
[----:B------:R-:W-:Y:S05]  /*0910*/  @P0 BRA `(.L_x_12) ;  /* 0x0000000000480947 */ /* 0x000fea0003800000 */
[----:B--2---:R-:W-:Y:S01]  /*0920*/  UMOV UR9, 0x1e0 ;  /* 0x000001e000097882 */ /* 0x004fe20000000000 */
[----:B---3--:R-:W-:Y:S01]  /*0930*/  UMOV UR8, 0x400 ;  /* 0x0000040000087882 */ /* 0x008fe20000000000 */
[----:B------:R-:W-:Y:S01]  /*0940*/  USEL UR9, UR9, 0x1a0, UP5 ;  /* 0x000001a009097887 */ /* 0x000fe2000a800000 */
        /* <DEDUP_REMOVED lines=10> */
[----:B--2---:R4:W2:Y:S08]  /*09f0*/  SYNCS.EXCH.64 URZ, [UR8+0x80], UR12 ;  /* 0x0000800c08ff75b2 */ /* 0x0048b00008000100 */
[----:B------:R4:W3:Y:S01]  /*0a00*/  SYNCS.EXCH.64 URZ, [UR8+0x90], UR14 ;  /* 0x0000900e08ff75b2 */ /* 0x0008e20008000100 */
[----:B------:R4:W1:Y:S01]  /*0a10*/  SYNCS.EXCH.64 URZ, [UR8+0x88], UR12 ;  /* 0x0000880c08ff75b2 */ /* 0x0008620008000100 */
[----:B------:R4:W1:Y:S02]  /*0a20*/  SYNCS.EXCH.64 URZ, [UR8+0x98], UR14 ;  /* 0x0000980e08ff75b2 */ /* 0x0008640008000100 */
[----:B----4-:R-:W-:Y:S01]  /*0a30*/  NOP ;  /* 0x0000000000007918 */ /* 0x010fe20000000000 */
.L_x_12:
[----:B------:R-:W4:Y:S01]  /*0a40*/  SHFL.IDX PT, R0, R97, RZ, 0x1f ;  /* 0x00001fff61007589 */ /* 0x000f2200000e0000 */
[----:B------:R-:W-:Y:S01]  /*0a50*/  NOP ;  /* 0x0000000000007918 */ /* 0x000fe20000000000 */
[----:B----4-:R-:W-:-:S13]  /*0a60*/  ISETP.NE.AND P0, PT, R0, 0x5, PT ;  /* 0x000000050000780c */ /* 0x010fda0003f05270 */
[----:B------:R-:W-:Y:S05]  /*0a70*/  @P0 BRA `(.L_x_13) ;  /* 0x0000000000540947 */ /* 0x000fea0003800000 */
[----:B--2---:R-:W-:Y:S01]  /*0a80*/  UMOV UR9, 0x400 ;  /* 0x0000040000097882 */ /* 0x004fe20000000000 */
        /* <DEDUP_REMOVED lines=14> */
[----:B------:R4:W1:Y:S01]  /*0b70*/  SYNCS.EXCH.64 URZ, [UR9+0xc8], UR14 ;  /* 0x0000c80e09ff75b2 */ /* 0x0008620008000100 */
[----:B------:R4:W1:Y:S01]  /*0b80*/  SYNCS.EXCH.64 URZ, [UR9+0xb0], UR12 ;  /* 0x0000b00c09ff75b2 */ /* 0x0008620008000100 */
[----:B------:R4:W1:Y:S01]  /*0b90*/  SYNCS.EXCH.64 URZ, [UR9+0xd0], UR14 ;  /* 0x0000d00e09ff75b2 */ /* 0x0008620008000100 */
[----:B------:R4:W1:Y:S01]  /*0ba0*/  SYNCS.EXCH.64 URZ, [UR9+0xb8], UR12 ;  /* 0x0000b80c09ff75b2 */ /* 0x0008620008000100 */
[----:B------:R4:W1:Y:S02]  /*0bb0*/  SYNCS.EXCH.64 URZ, [UR9+0xd8], UR14 ;  /* 0x0000d80e09ff75b2 */ /* 0x0008640008000100 */
[----:B----4-:R-:W-:Y:S01]  /*0bc0*/  NOP ;  /* 0x0000000000007918 */ /* 0x010fe20000000000 */
.L_x_13:
[----:B------:R-:W4:Y:S01]  /*0bd0*/  SHFL.IDX PT, R0, R97, RZ, 0x1f ;  /* 0x00001fff61007589 */ /* 0x000f2200000e0000 */
[----:B------:R-:W-:Y:S01]  /*0be0*/  ISETP.NE.OR P1, PT, RZ, UR10, !P1 ;  /* 0x0000000aff007c0c */ /* 0x000fe2000cf25670 */
        /* <DEDUP_REMOVED lines=12> */
[----:B------:R4:W3:Y:S01]  /*0cb0*/  SYNCS.EXCH.64 URZ, [UR8+0xf0], UR12 ;  /* 0x0000f00c08ff75b2 */ /* 0x0008e20008000100 */
[----:B------:R4:W1:Y:S01]  /*0cc0*/  SYNCS.EXCH.64 URZ, [UR8+0xe8], UR12 ;  /* 0x0000e80c08ff75b2 */ /* 0x0008620008000100 */
[----:B------:R4:W1:Y:S02]  /*0cd0*/  SYNCS.EXCH.64 URZ, [UR8+0xf8], UR12 ;  /* 0x0000f80c08ff75b2 */ /* 0x0008640008000100 */
[----:B----4-:R-:W-:Y:S01]  /*0ce0*/  NOP ;  /* 0x0000000000007918 */ /* 0x010fe20000000000 */
.L_x_14:
[----:B------:R-:W-:Y:S01]  /*0cf0*/  VOTEU.ALL UP1, P1 ;  /* 0x0000000000ff7886 */ /* 0x000fe20000820000 */
[----:B---3--:R-:W3:Y:S01]  /*0d00*/  LDCU UR8, c[0x0][0x36c] ;  /* 0x00006d80ff0877ac */ /* 0x008ee20008000800 */
[----:B------:R-:W-:Y:S01]  /*0d10*/  NOP ;  /* 0x0000000000007918 */ /* 0x000fe20000000000 */
[----:B------:R-:W-:Y:S01]  /*0d20*/  LOP3.LUT R10, R104, 0x1f, RZ, 0xc0, !PT ;  /* 0x0000001f680a7812 */ /* 0x000fe200078ec0ff */
[----:B--2---:R-:W-:Y:S01]  /*0d30*/  UMOV UR12, 0x20 ;  /* 0x00000020000c7882 */ /* 0x004fe20000000000 */
[----:B------:R-:W-:Y:S01]  /*0d40*/  @!UP1 UMOV UR7, 0x400 ;  /* 0x0000040000079882 */ /* 0x000fe20000000000 */
[----:B------:R-:W-:-:S04]  /*0d50*/  @!UP1 UIADD3 UR12, UPT, UPT, -UR12, 0x100000, URZ ;  /* 0x001000000c0c9890 */ /* 0x000fc8000fffe1ff */
[----:B------:R-:W-:Y:S02]  /*0d60*/  @!UP1 USHF.L.U32 UR13, UR12, 0xb, URZ ;  /* 0x0000000b0c0d9899 */ /* 0x000fe400080006ff */
[----:B------:R-:W-:Y:S02]  /*0d70*/  @!UP1 USHF.L.U32 UR12, UR12, 0x1, URZ ;  /* 0x000000010c0c9899 */ /* 0x000fe400080006ff */
[----:B------:R-:W-:Y:S01]  /*0d80*/  @!UP1 ULEA UR7, UR37, UR7, 0x18 ;  /* 0x0000000725079291 */ /* 0x000fe2000f8ec0ff */
[----:B------:R-:W-:Y:S01]  /*0d90*/  VOTEU.ALL UP1, P1 ;  /* 0x0000000000ff7886 */ /* 0x000fe20000820000 */
[----:B------:R-:W-:Y:S01]  /*0da0*/  UISETP.NE.AND UP4, UPT, UR10, URZ, UPT ;  /* 0x000000ff0a00728c */ /* 0x000fe2000bf85270 */
[----:B------:R-:W2:Y:S09]  /*0db0*/  FENCE.VIEW.ASYNC.S ;  /* 0x00000000000073c6 */ /* 0x000eb20000000000 */
[----:B--2---:R2:W4:Y:S01]  /*0dc0*/  @!UP1 SYNCS.EXCH.64 URZ, [UR7+0x100], UR12 ;  /* 0x0001000c07ff95b2 */ /* 0x0045220008000100 */
[----:B---3--:R-:W-:-:S09]  /*0dd0*/  UISETP.EQ.U32.AND UP1, UPT, UR8, 0x1, UPT ;  /* 0x000000010800788c */ /* 0x008fd2000bf22070 */
[----:B------:R-:W-:Y:S05]  /*0de0*/  BRA.U !UP1, `(.L_x_15) ;  /* 0x0000000109087547 */ /* 0x000fea000b800000 */
[----:B-1--4-:R-:W-:Y:S01]  /*0df0*/  UCGABAR_ARV ;  /* 0x00000000000079c7 */ /* 0x012fe20008000000 */
[----:B------:R-:W-:Y:S05]  /*0e00*/  BRA `(.L_x_16) ;  /* 0x0000000000047947 */ /* 0x000fea0003800000 */
.L_x_15:
[----:B-1--4-:R-:W-:Y:S01]  /*0e10*/  NOP ;  /* 0x0000000000007918 */ /* 0x012fe20000000000 */
.L_x_16:
[----:B------:R-:W1:Y:S01]  /*0e20*/  S2R R20, SR_CTAID.Y ;  /* 0x0000000000147919 */ /* 0x000e620000002600 */
[----:B------:R-:W-:-:S05]  /*0e30*/  CS2R.32 R90, SR_CgaSize ;  /* 0x00000000005a7805 */ /* 0x000fca0000008a00 */
[----:B------:R-:W-:-:S05]  /*0e40*/  IMAD R90, R90, -0xa0, RZ ;  /* 0xffffff605a5a7824 */ /* 0x000fca00078e02ff */
[----:B--2---:R-:W-:-:S14]  /*0e50*/  R2UR UR7, R90 ;  /* 0x000000005a0772ca */ /* 0x004fdc00000e0000 */
[----:B------:R-:W2:Y:S01]  /*0e60*/  LDCU UR7, c[0x0][UR7+0x2b4] ;  /* 0x00005680070777ac */ /* 0x000ea20008000800 */
[----:B------:R-:W-:-:S05]  /*0e70*/  CS2R.32 R0, SR_CgaSize ;  /* 0x0000000000007805 */ /* 0x000fca0000008a00 */
[----:B------:R-:W-:-:S06]  /*0e80*/  IMAD R0, R0, -0xa0, RZ ;  /* 0xffffff6000007824 */ /* 0x000fcc00078e02ff */
[----:B------:R-:W3:Y:S01]  /*0e90*/  LDC R0, c[0x0][R0+0x2a4] ;  /* 0x0000a90000007b82 */ /* 0x000ee20000000800 */
[----:B------:R-:W-:Y:S01]  /*0ea0*/  PRMT R8, RZ, 0x7610, R8 ;  /* 0x00007610ff087816 */ /* 0x000fe20000000008 */
[----:B------:R-:W4:Y:S01]  /*0eb0*/  S2R R11, SR_CTAID.X ;  /* 0x00000000000b7919 */ /* 0x000f220000002500 */
[----:B------:R-:W-:-:S05]  /*0ec0*/  CS2R.32 R90, SR_CgaSize ;  /* 0x00000000005a7805 */ /* 0x000fca0000008a00 */
[----:B------:R-:W-:-:S05]  /*0ed0*/  IMAD R90, R90, -0xa0, RZ ;  /* 0xffffff605a5a7824 */ /* 0x000fca00078e02ff */
[----:B------:R-:W-:-:S14]  /*0ee0*/  R2UR UR8, R90 ;  /* 0x000000005a0872ca */ /* 0x000fdc00000e0000 */
[----:B------:R-:W3:Y:S01]  /*0ef0*/  LDCU UR8, c[0x0][UR8+0x2b0] ;  /* 0x00005600080877ac */ /* 0x000ee20008000800 */
[----:B------:R-:W-:Y:S01]  /*0f00*/  UISETP.NE.AND UP2, UPT, UR10, 0x2, UPT ;  /* 0x000000020a00788c */ /* 0x000fe2000bf45270 */
[----:B------:R-:W2:Y:S01]  /*0f10*/  LDC R9, c[0x0][0xb24] ;  /* 0x0002c900ff097b82 */ /* 0x000ea20000000800 */
[----:B------:R-:W-:-:S05]  /*0f20*/  CS2R.32 R2, SR_CgaSize ;  /* 0x0000000000027805 */ /* 0x000fca0000008a00 */
[----:B------:R-:W-:-:S06]  /*0f30*/  IMAD R2, R2, -0xa0, RZ ;  /* 0xffffff6002027824 */ /* 0x000fcc00078e02ff */
[----:B------:R-:W3:Y:S08]  /*0f40*/  LDC R2, c[0x0][R2+0x2a0] ;  /* 0x0000a80002027b82 */ /* 0x000ef00000000800 */
[----:B------:R-:W3:Y:S01]  /*0f50*/  LDC R40, c[0x0][0xb24] ;  /* 0x0002c900ff287b82 */ /* 0x000ee20000000800 */
[----:B-1----:R-:W-:-:S07]  /*0f60*/  I2FP.F32.U32 R3, R20 ;  /* 0x0000001400037245 */ /* 0x002fce0000201000 */
[----:B------:R-:W1:Y:S01]  /*0f70*/  S2UR UR36, SR_CTAID.Z ;  /* 0x00000000002479c3 */ /* 0x000e620000002700 */
[----:B--2---:R-:W-:Y:S01]  /*0f80*/  ISETP.GE.AND P0, PT, R9, 0x1, PT ;  /* 0x000000010900780c */ /* 0x004fe20003f06270 */
[----:B----4-:R-:W-:Y:S01]  /*0f90*/  IMAD.MOV.U32 R21, RZ, RZ, R11 ;  /* 0x000000ffff157224 */ /* 0x010fe200078e000b */
[----:B------:R-:W-:Y:S01]  /*0fa0*/  I2FP.F32.U32 R4, R11 ;  /* 0x0000000b00047245 */ /* 0x000fe20000201000 */
[----:B------:R-:W-:Y:S01]  /*0fb0*/  FMUL R3, R3, UR7 ;  /* 0x0000000703037c20 */ /* 0x000fe20008400000 */
[----:B------:R-:W2:Y:S03]  /*0fc0*/  LDCU UR7, c[0x0][0xb30] ;  /* 0x00016600ff0777ac */ /* 0x000ea60008000800 */
[----:B---3--:R-:W-:Y:S01]  /*0fd0*/  FMUL R4, R4, UR8 ;  /* 0x0000000804047c20 */ /* 0x008fe20008400000 */
[----:B------:R-:W3:Y:S08]  /*0fe0*/  F2I.U32.TRUNC.NTZ R83, R3 ;  /* 0x0000000300537305 */ /* 0x000ef0000020f000 */
[----:B------:R-:W4:Y:S01]  /*0ff0*/  F2I.U32.TRUNC.NTZ R90, R4 ;  /* 0x00000004005a7305 */ /* 0x000f22000020f000 */
[----:B--2---:R-:W-:Y:S01]  /*1000*/  UISETP.NE.AND UP3, UPT, UR7, 0x1, UPT ;  /* 0x000000010700788c */ /* 0x004fe2000bf65270 */
[----:B---3--:R-:W-:-:S05]  /*1010*/  IADD3 R83, PT, PT, -R83, RZ, RZ ;  /* 0x000000ff53537210 */ /* 0x008fca0007ffe1ff */
[----:B------:R-:W-:Y:S01]  /*1020*/  IMAD R83, R0, R83, R20 ;  /* 0x0000005300537224 */ /* 0x000fe200078e0214 */
[----:B------:R-:W-:Y:S01]  /*1030*/  PRMT R0, RZ, 0x7610, R0 ;  /* 0x00007610ff007816 */ /* 0x000fe20000000000 */
[----:B----4-:R-:W-:-:S04]  /*1040*/  IMAD.MOV R90, RZ, RZ, -R90 ;  /* 0x000000ffff5a7224 */ /* 0x010fc800078e0a5a */
[----:B------:R-:W-:Y:S01]  /*1050*/  IMAD R90, R2, R90, R11 ;  /* 0x0000005a025a7224 */ /* 0x000fe200078e020b */
[----:B-1----:R-:W-:Y:S06]  /*1060*/  BRA.U UP4, `(.L_x_17) ;  /* 0x0000000104247547 */ /* 0x002fec000b800000 */
[----:B------:R-:W-:Y:S01]  /*1070*/  ISETP.NE.AND P1, PT, R83, RZ, PT ;  /* 0x000000ff5300720c */ /* 0x000fe20003f25270 */
[----:B------:R-:W-:Y:S01]  /*1080*/  IMAD.MOV.U32 R0, RZ, RZ, 0x3 ;  /* 0x00000003ff007424 */ /* 0x000fe200078e00ff */
[C---:B------:R-:W-:Y:S02]  /*1090*/  LOP3.LUT R3, R90.reuse, 0xfffffffe, RZ, 0xc0, !PT ;  /* 0xfffffffe5a037812 */ /* 0x040fe400078ec0ff */
[----:B------:R-:W-:Y:S02]  /*10a0*/  ISETP.LT.U32.OR P1, PT, R90, 0x2, !P1 ;  /* 0x000000025a00780c */ /* 0x000fe40004f21470 */
[----:B------:R-:W-:Y:S02]  /*10b0*/  SHF.L.U32 R0, R0, R3, RZ ;  /* 0x0000000300007219 */ /* 0x000fe400000006ff */
[----:B------:R-:W-:Y:S02]  /*10c0*/  SEL R5, RZ, 0x1, !P1 ;  /* 0x00000001ff057807 */ /* 0x000fe40004800000 */
[----:B------:R-:W-:-:S05]  /*10d0*/  SEL R2, RZ, 0x2, !P1 ;  /* 0x00000002ff027807 */ /* 0x000fca0004800000 */
[----:B------:R-:W-:-:S05]  /*10e0*/  IMAD.IADD R2, R5, 0x1, R2 ;  /* 0x0000000105027824 */ /* 0x000fca00078e0202 */
[----:B------:R-:W-:Y:S02]  /*10f0*/  PRMT R8, R2, 0x7610, R8 ;  /* 0x0000761002087816 */ /* 0x000fe40000000008 */
.L_x_17:
[----:B------:R-:W-:Y:S05]  /*1100*/  @!P0 BRA `(.L_x_18) ;  /* 0x0000000000b88947 */ /* 0x000fea0003800000 */
[----:B------:R-:W1:Y:S01]  /*1110*/  LDC.64 R4, c[0x0][0xb18] ;  /* 0x0002c600ff047b82 */ /* 0x000e620000000a00 */
[----:B------:R-:W-:-:S07]  /*1120*/  ISETP.NE.AND P0, PT, R9, 0x1, PT ;  /* 0x000000010900780c */ /* 0x000fce0003f05270 */
[----:B------:R-:W2:Y:S08]  /*1130*/  LDC R14, c[0x0][0xb0c] ;  /* 0x0002c300ff0e7b82 */ /* 0x000eb00000000800 */
[----:B------:R-:W3:Y:S08]  /*1140*/  LDC R13, c[0x0][0x370] ;  /* 0x0000dc00ff0d7b82 */ /* 0x000ef00000000800 */
[----:B------:R-:W4:Y:S01]  /*1150*/  LDC R16, c[0x0][0x374] ;  /* 0x0000dd00ff107b82 */ /* 0x000f220000000800 */
[----:B-1----:R-:W-:-:S07]  /*1160*/  ISETP.NE.AND P1, PT, R4, 0x1, PT ;  /* 0x000000010400780c */ /* 0x002fce0003f25270 */
[----:B------:R-:W3:Y:S01]  /*1170*/  LDC.64 R6, c[0x0][0xb10] ;  /* 0x0002c400ff067b82 */ /* 0x000ee20000000a00 */
[----:B--2---:R-:W-:-:S07]  /*1180*/  ISETP.NE.AND P2, PT, R14, 0x1, PT ;  /* 0x000000010e00780c */ /* 0x004fce0003f45270 */
[----:B------:R-:W1:Y:S08]  /*1190*/  LDC R12, c[0x0][0xb20] ;  /* 0x0002c800ff0c7b82 */ /* 0x000e700000000800 */
[----:B------:R-:W2:Y:S01]  /*11a0*/  LDC.64 R2, c[0x0][0xb28] ;  /* 0x0002ca00ff027b82 */ /* 0x000ea20000000a00 */
[----:B----4-:R-:W-:-:S04]  /*11b0*/  IMAD.HI.U32 R15, R16, R5, RZ ;  /* 0x00000005100f7227 */ /* 0x010fc800078e00ff */
[----:B------:R-:W-:-:S04]  /*11c0*/  IMAD.HI.U32 R5, R20, R5, RZ ;  /* 0x0000000514057227 */ /* 0x000fc800078e00ff */
[----:B---3--:R-:W-:-:S04]  /*11d0*/  IMAD.HI.U32 R18, R13, R6, RZ ;  /* 0x000000060d127227 */ /* 0x008fc800078e00ff */
[C---:B------:R-:W-:Y:S01]  /*11e0*/  IMAD.HI.U32 R22, R11.reuse, R6, RZ ;  /* 0x000000060b167227 */ /* 0x040fe200078e00ff */
[-C--:B------:R-:W-:Y:S02]  /*11f0*/  @P2 SHF.R.U32.HI R13, RZ, R7.reuse, R18 ;  /* 0x00000007ff0d2219 */ /* 0x080fe40000011612 */
[-C--:B-1----:R-:W-:Y:S02]  /*1200*/  @P1 SHF.R.U32.HI R16, RZ, R12.reuse, R15 ;  /* 0x0000000cff101219 */ /* 0x082fe4000001160f */
[----:B------:R-:W-:Y:S02]  /*1210*/  SHF.R.U32.HI R5, RZ, R12, R5 ;  /* 0x0000000cff057219 */ /* 0x000fe40000011605 */
[----:B------:R-:W-:Y:S02]  /*1220*/  SHF.R.U32.HI R22, RZ, R7, R22 ;  /* 0x00000007ff167219 */ /* 0x000fe40000011616 */
[----:B------:R-:W-:Y:S01]  /*1230*/  SEL R5, R20, R5, !P1 ;  /* 0x0000000514057207 */ /* 0x000fe20004800000 */
[----:B--2---:R-:W-:Y:S01]  /*1240*/  IMAD.HI.U32 R18, R16, R2, RZ ;  /* 0x0000000210127227 */ /* 0x004fe200078e00ff */
[----:B------:R-:W-:-:S02]  /*1250*/  SEL R21, R11, R22, !P2 ;  /* 0x000000160b157207 */ /* 0x000fc40005000000 */
[----:B------:R-:W-:Y:S01]  /*1260*/  IADD3 R7, PT, PT, -R5, RZ, RZ ;  /* 0x000000ff05077210 */ /* 0x000fe20007ffe1ff */
[----:B------:R-:W-:Y:S01]  /*1270*/  IMAD.HI.U32 R6, R13, R2, RZ ;  /* 0x000000020d067227 */ /* 0x000fe200078e00ff */
[----:B------:R-:W-:-:S03]  /*1280*/  @P0 SHF.R.U32.HI R16, RZ, R3, R18 ;  /* 0x00000003ff100219 */ /* 0x000fc60000011612 */
[----:B------:R-:W-:Y:S01]  /*1290*/  IMAD R7, R4, R7, R20 ;  /* 0x0000000704077224 */ /* 0x000fe200078e0214 */
[----:B------:R-:W-:Y:S01]  /*12a0*/  @P0 SHF.R.U32.HI R13, RZ, R3, R6 ;  /* 0x00000003ff0d0219 */ /* 0x000fe20000011606 */
[----:B------:R-:W-:-:S04]  /*12b0*/  IMAD R16, R16, R9, RZ ;  /* 0x0000000910107224 */ /* 0x000fc800078e02ff */
[----:B------:R-:W-:Y:S01]  /*12c0*/  IMAD R6, R13, R9, RZ ;  /* 0x000000090d067224 */ /* 0x000fe200078e02ff */
[----:B------:R-:W-:-:S04]  /*12d0*/  ISETP.GE.AND P1, PT, R5, R16, PT ;  /* 0x000000100500720c */ /* 0x000fc80003f26270 */
[----:B------:R-:W-:Y:S01]  /*12e0*/  ISETP.GE.OR P1, PT, R21, R6, P1 ;  /* 0x000000061500720c */ /* 0x000fe20000f26670 */
[----:B------:R-:W-:-:S05]  /*12f0*/  IMAD.HI.U32 R6, R5, R2, RZ ;  /* 0x0000000205067227 */ /* 0x000fca00078e00ff */
[----:B------:R-:W-:-:S04]  /*1300*/  SHF.R.U32.HI R6, RZ, R3, R6 ;  /* 0x00000003ff067219 */ /* 0x000fc80000011606 */
[----:B------:R-:W-:-:S03]  /*1310*/  SEL R6, R5, R6, !P0 ;  /* 0x0000000605067207 */ /* 0x000fc60004000000 */
[----:B------:R-:W-:Y:S01]  /*1320*/  @!P1 IMAD.HI.U32 R12, R21, R2, RZ ;  /* 0x00000002150c9227 */ /* 0x000fe200078e00ff */
[----:B------:R-:W-:-:S04]  /*1330*/  IADD3 R2, PT, PT, -R6, RZ, RZ ;  /* 0x000000ff06027210 */ /* 0x000fc80007ffe1ff */
[----:B------:R-:W-:Y:S01]  /*1340*/  @!P1 SHF.R.U32.HI R12, RZ, R3, R12 ;  /* 0x00000003ff0c9219 */ /* 0x000fe2000001160c */
[----:B------:R-:W-:-:S03]  /*1350*/  IMAD R2, R9, R2, R5 ;  /* 0x0000000209027224 */ /* 0x000fc600078e0205 */
[----:B------:R-:W-:-:S05]  /*1360*/  @!P1 SEL R3, R21, R12, !P0 ;  /* 0x0000000c15039207 */ /* 0x000fca0004000000 */
[--C-:B------:R-:W-:Y:S02]  /*1370*/  @!P1 IMAD.IADD R6, R6, 0x1, -R3.reuse ;  /* 0x0000000106069824 */ /* 0x100fe400078e0a03 */
[----:B------:R-:W-:Y:S01]  /*1380*/  @!P1 IMAD R3, R2, R13, R3 ;  /* 0x0000000d02039224 */ /* 0x000fe200078e0203 */
[----:B------:R-:W-:Y:S01]  /*1390*/  IADD3 R2, PT, PT, -R21, RZ, RZ ;  /* 0x000000ff15027210 */ /* 0x000fe20007ffe1ff */
[----:B------:R-:W-:Y:S02]  /*13a0*/  @!P1 IMAD R5, R6, R9, R21 ;  /* 0x0000000906059224 */ /* 0x000fe400078e0215 */
[----:B------:R-:W-:Y:S02]  /*13b0*/  @!P1 IMAD.MOV.U32 R21, RZ, RZ, R3 ;  /* 0x000000ffff159224 */ /* 0x000fe400078e0003 */
[----:B------:R-:W-:Y:S02]  /*13c0*/  IMAD R2, R14, R2, R11 ;  /* 0x000000020e027224 */ /* 0x000fe400078e020b */
[----:B------:R-:W-:-:S02]  /*13d0*/  IMAD R20, R5, R4, R7 ;  /* 0x0000000405147224 */ /* 0x000fc400078e0207 */
[----:B------:R-:W-:Y:S02]  /*13e0*/  IMAD R21, R21, R14, R2 ;  /* 0x0000000e15157224 */ /* 0x000fe400078e0202 */
.L_x_18:
[----:B------:R-:W-:Y:S05]  /*13f0*/  BRA.U UP3, `(.L_x_19) ;  /* 0x0000000103407547 */ /* 0x000fea000b800000 */
[----:B------:R-:W1:Y:S08]  /*1400*/  LDC.64 R4, c[0x0][0xb10] ;  /* 0x0002c400ff047b82 */ /* 0x000e700000000a00 */
[----:B------:R-:W2:Y:S08]  /*1410*/  LDC.64 R2, c[0x0][0xb18] ;  /* 0x0002c600ff027b82 */ /* 0x000eb00000000a00 */
[----:B------:R-:W3:Y:S08]  /*1420*/  LDC R6, c[0x0][0xb20] ;  /* 0x0002c800ff067b82 */ /* 0x000ef00000000800 */
[----:B------:R-:W4:Y:S01]  /*1430*/  LDC R12, c[0x0][0xb0c] ;  /* 0x0002c300ff0c7b82 */ /* 0x000f220000000800 */
[----:B-1----:R-:W-:-:S05]  /*1440*/  IMAD.HI.U32 R4, R21, R4, RZ ;  /* 0x0000000415047227 */ /* 0x002fca00078e00ff */
[----:B------:R-:W-:Y:S01]  /*1450*/  SHF.R.U32.HI R4, RZ, R5, R4 ;  /* 0x00000005ff047219 */ /* 0x000fe20000011604 */
[----:B--2---:R-:W-:Y:S01]  /*1460*/  IMAD.HI.U32 R3, R20, R3, RZ ;  /* 0x0000000314037227 */ /* 0x004fe200078e00ff */
[----:B------:R-:W-:-:S04]  /*1470*/  ISETP.NE.AND P0, PT, R2, 0x1, PT ;  /* 0x000000010200780c */ /* 0x000fc80003f05270 */
[----:B---3--:R-:W-:-:S04]  /*1480*/  SHF.R.U32.HI R3, RZ, R6, R3 ;  /* 0x00000006ff037219 */ /* 0x008fc80000011603 */
[----:B------:R-:W-:Y:S02]  /*1490*/  SEL R3, R20, R3, !P0 ;  /* 0x0000000314037207 */ /* 0x000fe40004000000 */
[----:B----4-:R-:W-:-:S04]  /*14a0*/  ISETP.NE.AND P1, PT, R12, 0x1, PT ;  /* 0x000000010c00780c */ /* 0x010fc80003f25270 */
[----:B------:R-:W-:-:S05]  /*14b0*/  SEL R6, R21, R4, !P1 ;  /* 0x0000000415067207 */ /* 0x000fca0004800000 */
[----:B------:R-:W-:Y:S02]  /*14c0*/  IMAD.IADD R4, R3, 0x1, -R6 ;  /* 0x0000000103047824 */ /* 0x000fe400078e0a06 */
[----:B------:R-:W-:Y:S02]  /*14d0*/  IMAD.IADD R3, R6, 0x1, -R3 ;  /* 0x0000000106037824 */ /* 0x000fe400078e0a03 */
[----:B------:R-:W-:Y:S02]  /*14e0*/  IMAD R21, R4, R12, R21 ;  /* 0x0000000c04157224 */ /* 0x000fe400078e0215 */
[----:B------:R-:W-:Y:S02]  /*14f0*/  IMAD R20, R3, R2, R20 ;  /* 0x0000000203147224 */ /* 0x000fe400078e0214 */
.L_x_19:
[----:B------:R-:W-:Y:S05]  /*1500*/  BRA.U !UP1, `(.L_x_20) ;  /* 0x00000001090c7547 */ /* 0x000fea000b800000 */
[----:B------:R-:W-:Y:S01]  /*1510*/  UCGABAR_WAIT ;  /* 0x0000000000007dc7 */ /* 0x000fe20008000000 */
[----:B------:R-:W-:Y:S01]  /*1520*/  CCTL.IVALL ;  /* 0x00000000ff00798f */ /* 0x000fe20002000000 */
[----:B------:R-:W-:Y:S05]  /*1530*/  BRA `(.L_x_21) ;  /* 0x0000000000047947 */ /* 0x000fea0003800000 */
.L_x_20:
[----:B------:R-:W-:Y:S06]  /*1540*/  BAR.SYNC.DEFER_BLOCKING 0x0 ;  /* 0x0000000000007b1d */ /* 0x000fec0000010000 */
.L_x_21:
[----:B------:R-:W-:Y:S05]  /*1550*/  BRA.U UP2, `(.L_x_22) ;  /* 0x0000001102907547 */ /* 0x000fea000b800000 */
[----:B------:R-:W1:Y:S01]  /*1560*/  LDCU UR4, c[0x0][0x38c] ;  /* 0x00007180ff0477ac */ /* 0x000e620008000800 */
[----:B------:R-:W2:Y:S01]  /*1570*/  LDC R9, c[0x0][0x370] ;  /* 0x0000dc00ff097b82 */ /* 0x000ea20000000800 */
[C---:B------:R-:W-:Y:S01]  /*1580*/  IMAD.SHL.U32 R17, R11.reuse, 0x80, RZ ;  /* 0x000000800b117824 */ /* 0x040fe200078e00ff */
[----:B------:R-:W-:Y:S01]  /*1590*/  PLOP3.LUT P1, PT, PT, PT, UP5, 0x80, 0x8 ;  /* 0x000000000008781c */ /* 0x000fe20003f2f058 */
[----:B------:R-:W-:Y:S01]  /*15a0*/  UISETP.NE.AND UP1, UPT, UR10, URZ, UPT ;  /* 0x000000ff0a00728c */ /* 0x000fe2000bf25270 */
[----:B------:R-:W-:Y:S01]  /*15b0*/  ISETP.NE.AND P4, PT, R10, RZ, P5 ;  /* 0x000000ff0a00720c */ /* 0x000fe20002f85270 */
[----:B------:R-:W-:Y:S01]  /*15c0*/  IMAD.SHL.U32 R16, R11, 0x40, RZ ;  /* 0x000000400b107824 */ /* 0x000fe200078e00ff */
[----:B------:R-:W-:Y:S01]  /*15d0*/  PLOP3.LUT P1, PT, P1, PT, PT, 0x8, 0x80 ;  /* 0x000000000080781c */ /* 0x000fe20000f2e170 */
[----:B------:R-:W-:Y:S01]  /*15e0*/  IMAD.MOV.U32 R15, RZ, RZ, 0x1 ;  /* 0x00000001ff0f7424 */ /* 0x000fe200078e00ff */
[----:B------:R-:W3:Y:S01]  /*15f0*/  LDC R0, c[0x0][0x374] ;  /* 0x0000dd00ff007b82 */ /* 0x000ee20000000800 */
[----:B------:R-:W-:Y:S01]  /*1600*/  IMAD.MOV.U32 R14, RZ, RZ, RZ ;  /* 0x000000ffff0e7224 */ /* 0x000fe200078e00ff */
[----:B------:R-:W-:Y:S01]  /*1610*/  CS2R R12, SRZ ;  /* 0x00000000000c7805 */ /* 0x000fe2000001ff00 */
[----:B------:R-:W-:Y:S01]  /*1620*/  IMAD.MOV.U32 R10, RZ, RZ, 0x1 ;  /* 0x00000001ff0a7424 */ /* 0x000fe200078e00ff */
[----:B------:R-:W-:Y:S01]  /*1630*/  LOP3.LUT R17, R17, 0x80, RZ, 0xc0, !PT ;  /* 0x0000008011117812 */ /* 0x000fe200078ec0ff */
[----:B------:R-:W4:Y:S01]  /*1640*/  LDCU.64 UR14, c[0x0][0x348] ;  /* 0x00006900ff0e77ac */ /* 0x000f220008000a00 */
[----:B-1----:R-:W-:-:S02]  /*1650*/  UIADD3 UR5, UPT, UPT, UR4, 0x7f, URZ ;  /* 0x0000007f04057890 */ /* 0x002fc4000fffe0ff */
[----:B------:R-:W-:Y:S02]  /*1660*/  USEL UR22, UR6, 0x2, UP1 ;  /* 0x0000000206167887 */ /* 0x000fe40008800000 */
[----:B------:R-:W-:Y:S01]  /*1670*/  USHF.R.S32.HI UR7, URZ, 0x1f, UR5 ;  /* 0x0000001fff077899 */ /* 0x000fe20008011405 */
[----:B------:R-:W-:-:S03]  /*1680*/  UMOV UR23, URZ ;  /* 0x000000ff00177c82 */ /* 0x000fc60008000000 */
[----:B------:R-:W-:Y:S02]  /*1690*/  ULEA.HI UR7, UR7, UR5, URZ, 0x7 ;  /* 0x0000000507077291 */ /* 0x000fe4000f8f38ff */
[----:B------:R-:W-:Y:S02]  /*16a0*/  UIADD3 UR5, UPT, UPT, UR4, -0x1, URZ ;  /* 0xffffffff04057890 */ /* 0x000fe4000fffe0ff */
[----:B------:R-:W-:Y:S02]  /*16b0*/  USHF.R.S32.HI UR7, URZ, 0x7, UR7 ;  /* 0x00000007ff077899 */ /* 0x000fe40008011407 */
[----:B------:R-:W-:Y:S02]  /*16c0*/  UISETP.GE.U32.AND UP2, UPT, UR5, -0xff, UPT ;  /* 0xffffff010500788c */ /* 0x000fe4000bf46070 */
[----:B------:R-:W-:Y:S02]  /*16d0*/  UISETP.LT.U32.AND UP0, UPT, UR7, 0x3, UPT ;  /* 0x000000030700788c */ /* 0x000fe4000bf01070 */
[----:B------:R-:W-:-:S02]  /*16e0*/  UIADD3 UR4, UPT, UPT, UR4, 0xfe, URZ ;  /* 0x000000fe04047890 */ /* 0x000fc4000fffe0ff */
[----:B------:R-:W-:-:S04]  /*16f0*/  USEL UR5, UR7, 0x3, UP0 ;  /* 0x0000000307057887 */ /* 0x000fc80008000000 */
[----:B------:R-:W-:Y:S02]  /*1700*/  UIADD3 UR21, UPT, UPT, UR5, -0x1, URZ ;  /* 0xffffffff05157890 */ /* 0x000fe4000fffe0ff */
[----:B------:R-:W-:Y:S02]  /*1710*/  @UP2 UIADD3 UR21, UPT, UPT, UR5, URZ, URZ ;  /* 0x000000ff05152290 */ /* 0x000fe4000fffe0ff */
[----:B------:R-:W-:Y:S02]  /*1720*/  UIADD3 UR24, UPT, UPT, UR7, -UR5, URZ ;  /* 0x8000000507187290 */ /* 0x000fe4000fffe0ff */
[----:B------:R-:W-:Y:S02]  /*1730*/  UIADD3 UR13, UPT, UPT, UR21, 0x1, URZ ;  /* 0x00000001150d7890 */ /* 0x000fe4000fffe0ff */
[----:B--2-4-:R-:W-:-:S12]  /*1740*/  UIADD3 UR21, UPT, UPT, -UR21, URZ, URZ ;  /* 0x000000ff15157290 */ /* 0x014fd8000fffe1ff */
.L_x_42:
[----:B------:R-:W-:Y:S01]  /*1750*/  UISETP.NE.AND UP0, UPT, UR37, URZ, UPT ;  /* 0x000000ff2500728c */ /* 0x000fe2000bf05270 */
[----:B------:R-:W1:Y:S08]  /*1760*/  S2UR UR37, SR_CgaCtaId ;  /* 0x00000000002579c3 */ /* 0x000e700000008800 */
[----:B------:R-:W-:Y:S05]  /*1770*/  BRA.U UP0, `(.L_x_23) ;  /* 0x0000000100347547 */ /* 0x000fea000b800000 */
[----:B------:R-:W2:Y:S01]  /*1780*/  S2R R2, SR_CgaCtaId ;  /* 0x0000000000027919 */ /* 0x000ea20000008800 */
[----:B------:R-:W-:-:S04]  /*1790*/  MOV R3, 0x400 ;  /* 0x0000040000037802 */ /* 0x000fc80000000f00 */
[----:B--2---:R-:W-:Y:S02]  /*17a0*/  LEA R3, R2, R3, 0x18 ;  /* 0x0000000302037211 */ /* 0x004fe400078ec0ff */
[----:B------:R-:W-:-:S03]  /*17b0*/  SHF.L.U32 R2, R10, 0x1f, RZ ;  /* 0x0000001f0a027819 */ /* 0x000fc600000006ff */
[----:B------:R-:W-:-:S04]  /*17c0*/  IMAD R3, R12, 0x8, R3 ;  /* 0x000000080c037824 */ /* 0x000fc800078e0203 */
[----:B------:R-:W2:Y:S02]  /*17d0*/  SYNCS.PHASECHK.TRANS64.TRYWAIT P0, [R3+URZ+0xf0], R2 ;  /* 0x0000f002030075a7 */ /* 0x000ea400080011ff */
[----:B--2---:R-:W-:Y:S05]  /*17e0*/  @!P0 BRA `(.L_x_24) ;  /* 0x0000008000648947 */ /* 0x004fea0003800000 */
.L_x_142:
[----:B------:R-:W-:Y:S01]  /*17f0*/  VIADD R12, R12, 0x1 ;  /* 0x000000010c0c7836 */ /* 0x000fe20000000000 */
[----:B------:R2:W-:Y:S04]  /*1800*/  SYNCS.ARRIVE.TRANS64.A1T0 RZ, [R3+URZ+0xe0], RZ ;  /* 0x0000e0ff03ff79a7 */ /* 0x0005e800081000ff */
[----:B------:R-:W-:-:S04]  /*1810*/  ISETP.NE.AND P0, PT, R12, 0x2, PT ;  /* 0x000000020c00780c */ /* 0x000fc80003f05270 */
[----:B------:R-:W-:Y:S02]  /*1820*/  SEL R12, R12, RZ, P0 ;  /* 0x000000ff0c0c7207 */ /* 0x000fe40000000000 */
[----:B--2---:R-:W-:-:S04]  /*1830*/  SEL R3, RZ, 0x1, P0 ;  /* 0x00000001ff037807 */ /* 0x004fc80000000000 */
[----:B------:R-:W-:-:S07]  /*1840*/  LOP3.LUT R10, R10, R3, RZ, 0x3c, !PT ;  /* 0x000000030a0a7212 */ /* 0x000fce00078e3cff */
.L_x_23:
[----:B------:R-:W-:Y:S01]  /*1850*/  UMOV UR6, 0x400 ;  /* 0x0000040000067882 */ /* 0x000fe20000000000 */
[----:B------:R-:W-:Y:S01]  /*1860*/  LEA.HI R3, R21, R21, RZ, 0x1 ;  /* 0x0000001515037211 */ /* 0x000fe200078f08ff */
[----:B-1----:R-:W-:Y:S01]  /*1870*/  ULEA UR6, UR37, UR6, 0x18 ;  /* 0x0000000625067291 */ /* 0x002fe2000f8ec0ff */
[----:B------:R-:W-:Y:S01]  /*1880*/  SHF.L.U32 R2, R15, 0x1f, RZ ;  /* 0x0000001f0f027819 */ /* 0x000fe200000006ff */
[----:B------:R-:W-:Y:S01]  /*1890*/  UISETP.GE.U32.AND UP0, UPT, UR4, 0xff, UPT ;  /* 0x000000ff0400788c */ /* 0x000fe2000bf06070 */
[----:B------:R-:W-:Y:S01]  /*18a0*/  R2UR UR35, R16 ;  /* 0x00000000102372ca */ /* 0x000fe200000e0000 */
[----:B------:R-:W-:Y:S01]  /*18b0*/  ULEA UR8, UR23, UR6, 0x3 ;  /* 0x0000000617087291 */ /* 0x000fe2000f8e18ff */
[----:B------:R-:W-:Y:S01]  /*18c0*/  IMAD.SHL.U32 R3, R3, 0x40, RZ ;  /* 0x0000004003037824 */ /* 0x000fe200078e00ff */
[----:B------:R-:W-:Y:S01]  /*18d0*/  R2UR UR11, R17 ;  /* 0x00000000110b72ca */ /* 0x000fe200000e0000 */
[----:B------:R-:W-:-:S03]  /*18e0*/  UMOV UR25, URZ ;  /* 0x000000ff00197c82 */ /* 0x000fc60008000000 */
[----:B------:R-:W-:-:S03]  /*18f0*/  LOP3.LUT R3, R3, 0xffffff80, RZ, 0xc0, !PT ;  /* 0xffffff8003037812 */ /* 0x000fc600078ec0ff */
[----:B------:R1:W2:Y:S01]  /*1900*/  SYNCS.PHASECHK.TRANS64.TRYWAIT P0, [UR8+0x18], R2 ;  /* 0x00001802ff0075a7 */ /* 0x0002a20008001108 */
[----:B------:R-:W-:Y:S02]  /*1910*/  R2UR UR9, R3 ;  /* 0x00000000030972ca */ /* 0x000fe400000e0000 */
[----:B------:R-:W-:-:S11]  /*1920*/  R2UR UR8, R20 ;  /* 0x00000000140872ca */ /* 0x000fd600000e0000 */
[----:B------:R-:W-:Y:S02]  /*1930*/  ULOP3.LUT UR35, UR9, 0x40, UR35, 0xf8, !UPT ;  /* 0x0000004009237892 */ /* 0x000fe4000f8ef823 */
[----:B------:R-:W-:Y:S01]  /*1940*/  ULEA UR11, UR8, UR11, 0x8 ;  /* 0x0000000b080b7291 */ /* 0x000fe2000f8e40ff */
[----:B------:R-:W-:Y:S11]  /*1950*/  BRA.U !UP0, `(.L_x_25) ;  /* 0x0000000108c07547 */ /* 0x000ff6000b800000 */
[----:B------:R-:W-:Y:S01]  /*1960*/  UMOV UR16, UR21 ;  /* 0x0000001500107c82 */ /* 0x000fe20008000000 */
[----:B------:R-:W-:Y:S01]  /*1970*/  UMOV UR17, UR23 ;  /* 0x0000001700117c82 */ /* 0x000fe20008000000 */
[----:B------:R-:W-:-:S05]  /*1980*/  UMOV UR34, URZ ;  /* 0x000000ff00227c82 */ /* 0x000fca0008000000 */
.L_x_31:
[----:B------:R-:W-:Y:S01]  /*1990*/  ULEA UR33, UR17, UR6, 0x3 ;  /* 0x0000000611217291 */ /* 0x000fe2000f8e18ff */
[----:B------:R-:W-:Y:S01]  /*19a0*/  @P5 MOV R3, 0xc000 ;  /* 0x0000c00000035802 */ /* 0x000fe20000000f00 */
[----:B-12-4-:R-:W-:Y:S10]  /*19b0*/  @P0 BRA `(.L_x_26) ;  /* 0x00000000000c0947 */ /* 0x016ff40003800000 */
[----:B------:R-:W-:-:S04]  /*19c0*/  SHF.L.U32 R5, R15, 0x1f, RZ ;  /* 0x0000001f0f057819 */ /* 0x000fc800000006ff */
[----:B------:R-:W2:Y:S02]  /*19d0*/  SYNCS.PHASECHK.TRANS64.TRYWAIT P0, [UR33+0x18], R5 ;  /* 0x00001805ff0075a7 */ /* 0x000ea40008001121 */
[----:B--2---:R-:W-:Y:S05]  /*19e0*/  @!P0 BRA `(.L_x_27) ;  /* 0x0000007c00f88947 */ /* 0x004fea0003800000 */
.L_x_26:
[----:B------:R2:W-:Y:S01]  /*19f0*/  @P5 SYNCS.ARRIVE.TRANS64 RZ, [UR33], R3 ;  /* 0x00000003ffff59a7 */ /* 0x0005e20008000021 */
[----:B------:R-:W-:Y:S02]  /*1a00*/  ULOP3.LUT UR8, UR22, 0x2, URZ, 0xfc, !UPT ;  /* 0x0000000216087892 */ /* 0x000fe4000f8efcff */
[----:B------:R-:W-:Y:S02]  /*1a10*/  UIADD3 UR16, UPT, UPT, UR16, 0x1, URZ ;  /* 0x0000000110107890 */ /* 0x000fe4000fffe0ff */
[----:B------:R-:W-:Y:S02]  /*1a20*/  UISETP.NE.AND UP0, UPT, UR8, 0x2, UPT ;  /* 0x000000020800788c */ /* 0x000fe4000bf05270 */
[----:B------:R-:W-:-:S07]  /*1a30*/  UISETP.NE.AND UP2, UPT, UR16, 0x1, UPT ;  /* 0x000000011000788c */ /* 0x000fce000bf45270 */
[----:B------:R-:W-:Y:S05]  /*1a40*/  BRA.U UP0, `(.L_x_28) ;  /* 0x0000000100047547 */ /* 0x000fea000b800000 */
[----:B------:R-:W-:Y:S05]  /*1a50*/  BPT.TRAP 0x1 ;  /* 0x000000040000795c */ /* 0x000fea0000300000 */
.L_x_28:
[----:B------:R-:W-:Y:S04]  /*1a60*/  BSSY.RECONVERGENT B0, `(.L_x_29) ;  /* 0x0000003000007945 */ /* 0x000fe80003800200 */
[----:B------:R-:W-:Y:S05]  /*1a70*/  @!P4 BRA `(.L_x_30) ;  /* 0x000000000004c947 */ /* 0x000fea0003800000 */
[----:B------:R-:W-:Y:S05]  /*1a80*/  BPT.TRAP 0x1 ;  /* 0x000000040000795c */ /* 0x000fea0000300000 */
.L_x_30:
[----:B------:R-:W-:Y:S05]  /*1a90*/  BSYNC.RECONVERGENT B0 ;  /* 0x0000000000007941 */ /* 0x000fea0003800200 */
.L_x_29:
[----:B------:R-:W-:Y:S02]  /*1aa0*/  UIADD3 UR23, UPT, UPT, UR17, 0x1, URZ ;  /* 0x0000000111177890 */ /* 0x000fe4000fffe0ff */
[----:B------:R-:W-:Y:S02]  /*1ab0*/  ULEA UR32, UR17, UR6, 0xd ;  /* 0x0000000611207291 */ /* 0x000fe4000f8e68ff */
[----:B------:R-:W-:Y:S02]  /*1ac0*/  UISETP.NE.AND UP0, UPT, UR23, 0x3, UPT ;  /* 0x000000031700788c */ /* 0x000fe4000bf05270 */
[----:B------:R-:W-:Y:S02]  /*1ad0*/  UIADD3 UR28, UP1, UPT, UR14, 0x80, URZ ;  /* 0x000000800e1c7890 */ /* 0x000fe4000ff3e0ff */
[----:B------:R-:W-:Y:S02]  /*1ae0*/  USEL UR9, URZ, 0x1, UP0 ;  /* 0x00000001ff097887 */ /* 0x000fe40008000000 */
[----:B------:R-:W-:-:S02]  /*1af0*/  USEL UR23, UR23, URZ, UP0 ;  /* 0x000000ff17177287 */ /* 0x000fc40008000000 */
[----:B------:R-:W-:Y:S02]  /*1b00*/  UIADD3 UR26, UP0, UPT, UR14, 0x180, URZ ;  /* 0x000001800e1a7890 */ /* 0x000fe4000ff1e0ff */
[----:B------:R-:W-:Y:S01]  /*1b10*/  ULEA UR8, UR23, UR6, 0x3 ;  /* 0x0000000617087291 */ /* 0x000fe2000f8e18ff */
[----:B------:R-:W-:Y:S01]  /*1b20*/  LOP3.LUT R15, R15, UR9, RZ, 0x3c, !PT ;  /* 0x000000090f0f7c12 */ /* 0x000fe2000f8e3cff */
[----:B------:R-:W-:Y:S02]  /*1b30*/  ULOP3.LUT UR33, UR33, 0xfefffff8, URZ, 0xc0, !UPT ;  /* 0xfefffff821217892 */ /* 0x000fe4000f8ec0ff */
[----:B------:R-:W-:Y:S01]  /*1b40*/  UIADD3.X UR29, UPT, UPT, URZ, UR15, URZ, UP1, !UPT ;  /* 0x0000000fff1d7290 */ /* 0x000fe20008ffe4ff */
[----:B-1----:R-:W-:Y:S01]  /*1b50*/  SHF.L.U32 R2, R15, 0x1f, RZ ;  /* 0x0000001f0f027819 */ /* 0x002fe200000006ff */
[----:B------:R-:W-:Y:S02]  /*1b60*/  UIADD3 UR32, UPT, UPT, UR32, 0x6300, URZ ;  /* 0x0000630020207890 */ /* 0x000fe4000fffe0ff */
[----:B------:R-:W-:Y:S01]  /*1b70*/  UIADD3.X UR27, UPT, UPT, URZ, UR15, URZ, UP0, !UPT ;  /* 0x0000000fff1b7290 */ /* 0x000fe200087fe4ff */
[----:B------:R4:W1:Y:S01]  /*1b80*/  SYNCS.PHASECHK.TRANS64.TRYWAIT P0, [UR8+0x18], R2 ;  /* 0x00001802ff0075a7 */ /* 0x0008620008001108 */
[----:B------:R-:W-:Y:S01]  /*1b90*/  ULEA UR8, UR17, UR6, 0xe ;  /* 0x0000000611087291 */ /* 0x000fe2000f8e70ff */
[----:B------:R-:W-:Y:S01]  /*1ba0*/  UMOV UR18, 0x0 ;  /* 0x0000000000127882 */ /* 0x000fe20000000000 */
[----:B------:R-:W-:-:S02]  /*1bb0*/  UMOV UR19, 0x10000000 ;  /* 0x1000000000137882 */ /* 0x000fc40000000000 */
[----:B------:R-:W-:Y:S01]  /*1bc0*/  UIADD3 UR8, UPT, UPT, UR8, 0xc300, URZ ;  /* 0x0000c30008087890 */ /* 0x000fe2000fffe0ff */
[----:B------:R2:W-:Y:S01]  /*1bd0*/  UTMALDG.3D.2CTA [UR32], [UR28], desc[UR18] ;  /* 0x000012201c0075b4 */ /* 0x0005e20008211000 */
[----:B------:R-:W-:Y:S01]  /*1be0*/  UMOV UR10, UR34 ;  /* 0x00000022000a7c82 */ /* 0x000fe20008000000 */
[----:B------:R-:W-:Y:S01]  /*1bf0*/  UMOV UR12, UR36 ;  /* 0x00000024000c7c82 */ /* 0x000fe20008000000 */
[----:B------:R-:W-:Y:S01]  /*1c00*/  UMOV UR9, UR33 ;  /* 0x0000002100097c82 */ /* 0x000fe20008000000 */
[----:B------:R-:W-:Y:S01]  /*1c10*/  UMOV UR25, UR13 ;  /* 0x0000000d00197c82 */ /* 0x000fe20008000000 */
[----:B------:R-:W-:-:S03]  /*1c20*/  UMOV UR17, UR23 ;  /* 0x0000001700117c82 */ /* 0x000fc60008000000 */
[----:B------:R4:W-:Y:S01]  /*1c30*/  UTMALDG.3D.2CTA [UR8], [UR26], desc[UR18] ;  /* 0x000012081a0075b4 */ /* 0x0009e20008211000 */
[----:B--2---:R-:W-:Y:S01]  /*1c40*/  UIADD3 UR34, UPT, UPT, UR34, 0x80, URZ ;  /* 0x0000008022227890 */ /* 0x004fe2000fffe0ff */
[----:B------:R-:W-:Y:S11]  /*1c50*/  BRA.U UP2, `(.L_x_31) ;  /* 0xfffffffd024c7547 */ /* 0x000ff6000b83ffff */
.L_x_25:
[----:B----4-:R-:W-:Y:S01]  /*1c60*/  ULEA UR8, UR23, UR6, 0x3 ;  /* 0x0000000617087291 */ /* 0x010fe2000f8e18ff */
[----:B-1----:R-:W-:Y:S01]  /*1c70*/  SHF.L.U32 R2, R15, 0x1f, RZ ;  /* 0x0000001f0f027819 */ /* 0x002fe200000006ff */
[----:B------:R-:W-:Y:S01]  /*1c80*/  @!P1 SYNCS.ARRIVE.TRANS64.A1T0 RZ, [UR6+0x78], RZ ;  /* 0x000078ffffff99a7 */ /* 0x000fe20008100006 */
[----:B------:R-:W-:-:S06]  /*1c90*/  UISETP.GT.AND UP0, UPT, UR7, UR5, UPT ;  /* 0x000000050700728c */ /* 0x000fcc000bf04270 */
[----:B--2---:R1:W2:Y:S03]  /*1ca0*/  SYNCS.PHASECHK.TRANS64.TRYWAIT P0, [UR8+0x18], R2 ;  /* 0x00001802ff0075a7 */ /* 0x0042a60008001108 */
[----:B------:R-:W-:Y:S05]  /*1cb0*/  BRA.U !UP0, `(.L_x_32) ;  /* 0x0000000108c07547 */ /* 0x000fea000b800000 */
[----:B------:R-:W-:Y:S01]  /*1cc0*/  UIADD3 UR26, UPT, UPT, UR24, UR25, URZ ;  /* 0x00000019181a7290 */ /* 0x000fe2000fffe0ff */
[----:B------:R-:W-:-:S11]  /*1cd0*/  UMOV UR27, UR23 ;  /* 0x00000017001b7c82 */ /* 0x000fd60008000000 */
.L_x_38:
[----:B------:R-:W-:Y:S01]  /*1ce0*/  ULEA UR17, UR27, UR6, 0x3 ;  /* 0x000000061b117291 */ /* 0x000fe2000f8e18ff */
[----:B--2---:R-:W-:Y:S01]  /*1cf0*/  @P5 MOV R3, 0xc000 ;  /* 0x0000c00000035802 */ /* 0x004fe20000000f00 */
[----:B-12---:R-:W-:Y:S10]  /*1d00*/  @P0 BRA `(.L_x_33) ;  /* 0x00000000000c0947 */ /* 0x006ff40003800000 */
[----:B------:R-:W-:-:S04]  /*1d10*/  SHF.L.U32 R5, R15, 0x1f, RZ ;  /* 0x0000001f0f057819 */ /* 0x000fc800000006ff */
[----:B------:R-:W2:Y:S02]  /*1d20*/  SYNCS.PHASECHK.TRANS64.TRYWAIT P0, [UR17+0x18], R5 ;  /* 0x00001805ff0075a7 */ /* 0x000ea40008001111 */
[----:B--2---:R-:W-:Y:S05]  /*1d30*/  @!P0 BRA `(.L_x_34) ;  /* 0x0000007c003c8947 */ /* 0x004fea0003800000 */
.L_x_33:
[----:B------:R2:W-:Y:S01]  /*1d40*/  @P5 SYNCS.ARRIVE.TRANS64 RZ, [UR17], R3 ;  /* 0x00000003ffff59a7 */ /* 0x0005e20008000011 */
[----:B------:R-:W-:-:S04]  /*1d50*/  ULOP3.LUT UR8, UR22, 0x2, URZ, 0xfc, !UPT ;  /* 0x0000000216087892 */ /* 0x000fc8000f8efcff */
[----:B------:R-:W-:-:S09]  /*1d60*/  UISETP.NE.AND UP0, UPT, UR8, 0x2, UPT ;  /* 0x000000020800788c */ /* 0x000fd2000bf05270 */
[----:B------:R-:W-:Y:S05]  /*1d70*/  BRA.U UP0, `(.L_x_35) ;  /* 0x0000000100047547 */ /* 0x000fea000b800000 */
[----:B------:R-:W-:Y:S05]  /*1d80*/  BPT.TRAP 0x1 ;  /* 0x000000040000795c */ /* 0x000fea0000300000 */
.L_x_35:
[----:B------:R-:W-:Y:S04]  /*1d90*/  BSSY.RECONVERGENT B0, `(.L_x_36) ;  /* 0x0000003000007945 */ /* 0x000fe80003800200 */
[----:B------:R-:W-:Y:S05]  /*1da0*/  @!P4 BRA `(.L_x_37) ;  /* 0x000000000004c947 */ /* 0x000fea0003800000 */
[----:B------:R-:W-:Y:S05]  /*1db0*/  BPT.TRAP 0x1 ;  /* 0x000000040000795c */ /* 0x000fea0000300000 */
.L_x_37:
[----:B------:R-:W-:Y:S05]  /*1dc0*/  BSYNC.RECONVERGENT B0 ;  /* 0x0000000000007941 */ /* 0x000fea0003800200 */
.L_x_36:
        /* <DEDUP_REMOVED lines=9> */
[----:B------:R-:W-:Y:S02]  /*1e60*/  USHF.L.U32 UR18, UR25, 0x7, URZ ;  /* 0x0000000719127899 */ /* 0x000fe400080006ff */
[----:B------:R-:W-:Y:S01]  /*1e70*/  ULOP3.LUT UR17, UR17, 0xfefffff8, URZ, 0xc0, !UPT ;  /* 0xfefffff811117892 */ /* 0x000fe2000f8ec0ff */
[----:B-1----:R-:W-:Y:S01]  /*1e80*/  SHF.L.U32 R2, R15, 0x1f, RZ ;  /* 0x0000001f0f027819 */ /* 0x002fe200000006ff */
[----:B------:R-:W-:Y:S02]  /*1e90*/  UIADD3 UR16, UPT, UPT, UR16, 0x6300, URZ ;  /* 0x0000630010107890 */ /* 0x000fe4000fffe0ff */
[----:B------:R-:W-:Y:S01]  /*1ea0*/  UIADD3.X UR33, UPT, UPT, URZ, UR15, URZ, UP1, !UPT ;  /* 0x0000000fff217290 */ /* 0x000fe20008ffe4ff */
[----:B------:R4:W1:Y:S01]  /*1eb0*/  SYNCS.PHASECHK.TRANS64.TRYWAIT P0, [UR8+0x18], R2 ;  /* 0x00001802ff0075a7 */ /* 0x0008620008001108 */
[----:B------:R-:W-:-:S02]  /*1ec0*/  ULEA UR8, UR27, UR6, 0xe ;  /* 0x000000061b087291 */ /* 0x000fc4000f8e70ff */
[----:B------:R-:W-:Y:S02]  /*1ed0*/  UIADD3.X UR31, UPT, UPT, URZ, UR15, URZ, UP0, !UPT ;  /* 0x0000000fff1f7290 */ /* 0x000fe400087fe4ff */
[----:B------:R-:W-:Y:S01]  /*1ee0*/  UIADD3 UR8, UPT, UPT, UR8, 0xc300, URZ ;  /* 0x0000c30008087890 */ /* 0x000fe2000fffe0ff */
[----:B------:R-:W-:Y:S01]  /*1ef0*/  UMOV UR28, 0x0 ;  /* 0x00000000001c7882 */ /* 0x000fe20000000000 */
[----:B------:R-:W-:Y:S01]  /*1f00*/  UMOV UR29, 0x10000000 ;  /* 0x10000000001d7882 */ /* 0x000fe20000000000 */
[----:B------:R-:W-:Y:S01]  /*1f10*/  UMOV UR19, UR35 ;  /* 0x0000002300137c82 */ /* 0x000fe20008000000 */
[----:B------:R-:W-:Y:S01]  /*1f20*/  UMOV UR20, UR36 ;  /* 0x0000002400147c82 */ /* 0x000fe20008000000 */
[----:B------:R-:W-:Y:S01]  /*1f30*/  UMOV UR12, UR36 ;  /* 0x00000024000c7c82 */ /* 0x000fe20008000000 */
[----:B------:R-:W-:Y:S01]  /*1f40*/  UMOV UR9, UR17 ;  /* 0x0000001100097c82 */ /* 0x000fe20008000000 */
[----:B------:R-:W-:Y:S01]  /*1f50*/  UMOV UR10, UR18 ;  /* 0x00000012000a7c82 */ /* 0x000fe20008000000 */
[----:B------:R4:W-:Y:S01]  /*1f60*/  UTMALDG.3D.2CTA [UR16], [UR32], desc[UR28] ;  /* 0x00001c10200075b4 */ /* 0x0009e20008211000 */
[----:B------:R-:W-:Y:S01]  /*1f70*/  UIADD3 UR25, UPT, UPT, UR25, 0x1, URZ ;  /* 0x0000000119197890 */ /* 0x000fe2000fffe0ff */
[----:B------:R-:W-:-:S03]  /*1f80*/  UMOV UR27, UR23 ;  /* 0x00000017001b7c82 */ /* 0x000fc60008000000 */
[----:B------:R-:W-:Y:S01]  /*1f90*/  UISETP.NE.AND UP0, UPT, UR25, UR26, UPT ;  /* 0x0000001a1900728c */ /* 0x000fe2000bf05270 */
[----:B------:R4:W-:Y:S08]  /*1fa0*/  UTMALDG.3D.2CTA [UR8], [UR30], desc[UR28] ;  /* 0x00001c081e0075b4 */ /* 0x0009f00008211000 */
[----:B----4-:R-:W-:Y:S05]  /*1fb0*/  BRA.U UP0, `(.L_x_38) ;  /* 0xfffffffd00487547 */ /* 0x010fea000b83ffff */
.L_x_32:
[C---:B-1----:R-:W-:Y:S01]  /*1fc0*/  LEA R2, R14.reuse, UR6, 0x3 ;  /* 0x000000060e027c11 */ /* 0x042fe2000f8e18ff */
[----:B------:R-:W-:Y:S01]  /*1fd0*/  NOP ;  /* 0x0000000000007918 */ /* 0x000fe20000000000 */
[----:B--2---:R-:W-:Y:S02]  /*1fe0*/  SHF.L.U32 R3, R13, 0x1f, RZ ;  /* 0x0000001f0d037819 */ /* 0x004fe400000006ff */
[----:B------:R-:W-:Y:S02]  /*1ff0*/  LEA R4, R14, UR6, 0x4 ;  /* 0x000000060e047c11 */ /* 0x000fe4000f8e20ff */
[----:B------:R-:W1:Y:S02]  /*2000*/  SYNCS.PHASECHK.TRANS64.TRYWAIT P0, [R2+URZ+0x80], R3 ;  /* 0x00008003020075a7 */ /* 0x000e6400080011ff */
[----:B-1----:R-:W-:Y:S05]  /*2010*/  @!P0 BRA `(.L_x_39) ;  /* 0x00000078009c8947 */ /* 0x002fea0003800000 */
.L_x_145:
[----:B------:R-:W2:Y:S01]  /*2020*/  LDS.128 R4, [R4+0x110] ;  /* 0x0001100004047984 */ /* 0x000ea20000000c00 */
[----:B------:R-:W-:Y:S01]  /*2030*/  ISETP.GE.AND P0, PT, R40, 0x1, PT ;  /* 0x000000012800780c */ /* 0x000fe20003f06270 */
[----:B-1----:R-:W-:Y:S01]  /*2040*/  VIADD R2, R2, 0x90 ;  /* 0x0000009002027836 */ /* 0x002fe20000000000 */
[----:B------:R-:W-:Y:S01]  /*2050*/  @!PT LDS RZ, [RZ] ;  /* 0x00000000fffff984 */ /* 0x000fe20000000800 */
[----:B------:R-:W-:Y:S01]  /*2060*/  @!PT LDS RZ, [RZ] ;  /* 0x00000000fffff984 */ /* 0x000fe20000000800 */
[----:B------:R-:W-:Y:S01]  /*2070*/  @!PT LDS RZ, [RZ] ;  /* 0x00000000fffff984 */ /* 0x000fe20000000800 */
[----:B------:R-:W-:Y:S01]  /*2080*/  @!PT LDS RZ, [RZ] ;  /* 0x00000000fffff984 */ /* 0x000fe20000000800 */
[----:B------:R1:W-:Y:S06]  /*2090*/  MEMBAR.ALL.CTA ;  /* 0x0000000000007992 */ /* 0x0003ec0000008000 */
[----:B-1----:R-:W1:Y:S01]  /*20a0*/  FENCE.VIEW.ASYNC.S ;  /* 0x00000000000073c6 */ /* 0x002e620000000000 */
[----:B------:R-:W-:-:S04]  /*20b0*/  PRMT R2, RZ, 0x654, R2 ;  /* 0x00000654ff027816 */ /* 0x000fc80000000002 */
[----:B-1----:R1:W-:Y:S01]  /*20c0*/  SYNCS.ARRIVE.TRANS64.RED.A1T0 RZ, [R2+URZ], RZ ;  /* 0x000000ff02ff79a7 */ /* 0x0023e200081004ff */
[----:B--2---:R-:W-:-:S13]  /*20d0*/  LOP3.LUT P2, RZ, R6, 0x1, RZ, 0xc0, !PT ;  /* 0x0000000106ff7812 */ /* 0x004fda000784c0ff */
[----:B------:R-:W-:Y:S01]  /*20e0*/  @P2 SHF.R.U32.HI R3, RZ, 0x10, R5 ;  /* 0x00000010ff032819 */ /* 0x000fe20000011605 */
[----:B------:R-:W-:Y:S01]  /*20f0*/  VOTEU.ANY UP0, P2 ;  /* 0x0000000000ff7886 */ /* 0x000fe20001000100 */
[----:B------:R-:W-:Y:S02]  /*2100*/  @P2 MOV R11, R4 ;  /* 0x00000004000b2202 */ /* 0x000fe40000000f00 */
[----:B------:R-:W-:Y:S02]  /*2110*/  @P2 R2UR.BROADCAST UR8, R3 ;  /* 0x00000000030822ca */ /* 0x000fe400008e0000 */
[----:B------:R-:W-:-:S11]  /*2120*/  @P2 LOP3.LUT R8, R5, 0xffff, RZ, 0xc0, !PT ;  /* 0x0000ffff05082812 */ /* 0x000fd600078ec0ff */
[----:B------:R-:W-:Y:S01]  /*2130*/  @UP0 UMOV UR36, UR8 ;  /* 0x0000000800240c82 */ /* 0x000fe20008000000 */
[----:B-1----:R-:W-:Y:S05]  /*2140*/  @!P0 BRA `(.L_x_40) ;  /* 0x0000000000b88947 */ /* 0x002fea0003800000 */
[----:B------:R-:W3:Y:S01]  /*2150*/  LDC.64 R4, c[0x0][0xb18] ;  /* 0x0002c600ff047b82 */ /* 0x000ee20000000a00 */
[----:B------:R-:W-:-:S07]  /*2160*/  ISETP.NE.AND P3, PT, R40, 0x1, PT ;  /* 0x000000012800780c */ /* 0x000fce0003f65270 */
[----:B------:R-:W1:Y:S08]  /*2170*/  LDC.64 R6, c[0x0][0xb10] ;  /* 0x0002c400ff067b82 */ /* 0x000e700000000a00 */
[----:B------:R-:W2:Y:S08]  /*2180*/  LDC R18, c[0x0][0xb20] ;  /* 0x0002c800ff127b82 */ /* 0x000eb00000000800 */
[----:B------:R-:W4:Y:S01]  /*2190*/  LDC R20, c[0x0][0xb0c] ;  /* 0x0002c300ff147b82 */ /* 0x000f220000000800 */
[----:B---3--:R-:W-:Y:S01]  /*21a0*/  IMAD.HI.U32 R19, R0, R5, RZ ;  /* 0x0000000500137227 */ /* 0x008fe200078e00ff */
[----:B------:R-:W-:-:S03]  /*21b0*/  ISETP.NE.AND P0, PT, R4, 0x1, PT ;  /* 0x000000010400780c */ /* 0x000fc60003f05270 */
[----:B------:R-:W-:-:S03]  /*21c0*/  IMAD.HI.U32 R5, R8, R5, RZ ;  /* 0x0000000508057227 */ /* 0x000fc600078e00ff */
[----:B------:R-:W3:Y:S01]  /*21d0*/  LDC.64 R2, c[0x0][0xb28] ;  /* 0x0002ca00ff027b82 */ /* 0x000ee20000000a00 */
[----:B-1----:R-:W-:-:S04]  /*21e0*/  IMAD.HI.U32 R22, R9, R6, RZ ;  /* 0x0000000609167227 */ /* 0x002fc800078e00ff */
[----:B------:R-:W-:Y:S01]  /*21f0*/  IMAD.HI.U32 R24, R11, R6, RZ ;  /* 0x000000060b187227 */ /* 0x000fe200078e00ff */
[----:B------:R-:W-:Y:S02]  /*2200*/  SHF.R.U32.HI R22, RZ, R7, R22 ;  /* 0x00000007ff167219 */ /* 0x000fe40000011616 */
[-C--:B--2---:R-:W-:Y:S02]  /*2210*/  SHF.R.U32.HI R19, RZ, R18.reuse, R19 ;  /* 0x00000012ff137219 */ /* 0x084fe40000011613 */
[----:B------:R-:W-:Y:S02]  /*2220*/  SHF.R.U32.HI R5, RZ, R18, R5 ;  /* 0x00000012ff057219 */ /* 0x000fe40000011605 */
[----:B------:R-:W-:Y:S02]  /*2230*/  SEL R19, R0, R19, !P0 ;  /* 0x0000001300137207 */ /* 0x000fe40004000000 */
[----:B------:R-:W-:Y:S02]  /*2240*/  SHF.R.U32.HI R24, RZ, R7, R24 ;  /* 0x00000007ff187219 */ /* 0x000fe40000011618 */
[----:B----4-:R-:W-:-:S02]  /*2250*/  ISETP.NE.AND P1, PT, R20, 0x1, PT ;  /* 0x000000011400780c */ /* 0x010fc40003f25270 */
[----:B------:R-:W-:Y:S02]  /*2260*/  SEL R5, R8, R5, !P0 ;  /* 0x0000000508057207 */ /* 0x000fe40004000000 */
[----:B------:R-:W-:Y:S02]  /*2270*/  SEL R21, R9, R22, !P1 ;  /* 0x0000001609157207 */ /* 0x000fe40004800000 */
[----:B------:R-:W-:Y:S01]  /*2280*/  SEL R7, R11, R24, !P1 ;  /* 0x000000180b077207 */ /* 0x000fe20004800000 */
[----:B---3--:R-:W-:-:S04]  /*2290*/  IMAD.HI.U32 R22, R19, R2, RZ ;  /* 0x0000000213167227 */ /* 0x008fc800078e00ff */
[----:B------:R-:W-:Y:S01]  /*22a0*/  IMAD.HI.U32 R6, R21, R2, RZ ;  /* 0x0000000215067227 */ /* 0x000fe200078e00ff */
[----:B------:R-:W-:-:S04]  /*22b0*/  @P3 SHF.R.U32.HI R19, RZ, R3, R22 ;  /* 0x00000003ff133219 */ /* 0x000fc80000011616 */
[----:B------:R-:W-:Y:S01]  /*22c0*/  @P3 SHF.R.U32.HI R21, RZ, R3, R6 ;  /* 0x00000003ff153219 */ /* 0x000fe20000011606 */
[----:B------:R-:W-:-:S04]  /*22d0*/  IMAD R19, R40, R19, RZ ;  /* 0x0000001328137224 */ /* 0x000fc800078e02ff */
[----:B------:R-:W-:Y:S01]  /*22e0*/  IMAD R6, R40, R21, RZ ;  /* 0x0000001528067224 */ /* 0x000fe200078e02ff */
[C---:B------:R-:W-:Y:S02]  /*22f0*/  ISETP.GE.AND P0, PT, R5.reuse, R19, PT ;  /* 0x000000130500720c */ /* 0x040fe40003f06270 */
[----:B------:R-:W-:Y:S02]  /*2300*/  IADD3 R19, PT, PT, -R5, RZ, RZ ;  /* 0x000000ff05137210 */ /* 0x000fe40007ffe1ff */
[----:B------:R-:W-:Y:S01]  /*2310*/  ISETP.GE.OR P0, PT, R7, R6, P0 ;  /* 0x000000060700720c */ /* 0x000fe20000706670 */
[----:B------:R-:W-:-:S04]  /*2320*/  IMAD.HI.U32 R6, R5, R2, RZ ;  /* 0x0000000205067227 */ /* 0x000fc800078e00ff */
[----:B------:R-:W-:Y:S01]  /*2330*/  IMAD R8, R4, R19, R8 ;  /* 0x0000001304087224 */ /* 0x000fe200078e0208 */
[----:B------:R-:W-:-:S04]  /*2340*/  SHF.R.U32.HI R6, RZ, R3, R6 ;  /* 0x00000003ff067219 */ /* 0x000fc80000011606 */
[----:B------:R-:W-:-:S03]  /*2350*/  SEL R6, R5, R6, !P3 ;  /* 0x0000000605067207 */ /* 0x000fc60005800000 */
[----:B------:R-:W-:-:S04]  /*2360*/  @!P0 IMAD.HI.U32 R18, R7, R2, RZ ;  /* 0x0000000207128227 */ /* 0x000fc800078e00ff */
[----:B------:R-:W-:Y:S01]  /*2370*/  IMAD.MOV R2, RZ, RZ, -R6 ;  /* 0x000000ffff027224 */ /* 0x000fe200078e0a06 */
[----:B------:R-:W-:-:S03]  /*2380*/  @!P0 SHF.R.U32.HI R18, RZ, R3, R18 ;  /* 0x00000003ff128219 */ /* 0x000fc60000011612 */
[----:B------:R-:W-:Y:S01]  /*2390*/  IMAD R2, R40, R2, R5 ;  /* 0x0000000228027224 */ /* 0x000fe200078e0205 */
        /* <DEDUP_REMOVED lines=9> */
.L_x_40:
[----:B------:R-:W1:Y:S02]  /*2430*/  LDCU UR8, c[0x0][0xb30] ;  /* 0x00016600ff0877ac */ /* 0x000e640008000800 */
[----:B-1----:R-:W-:-:S09]  /*2440*/  UISETP.NE.AND UP0, UPT, UR8, 0x1, UPT ;  /* 0x000000010800788c */ /* 0x002fd2000bf05270 */
[----:B------:R-:W-:Y:S05]  /*2450*/  BRA.U UP0, `(.L_x_41) ;  /* 0x0000000100407547 */ /* 0x000fea000b800000 */
[----:B------:R-:W1:Y:S08]  /*2460*/  LDC.64 R4, c[0x0][0xb10] ;  /* 0x0002c400ff047b82 */ /* 0x000e700000000a00 */
[----:B------:R-:W2:Y:S08]  /*2470*/  LDC.64 R2, c[0x0][0xb18] ;  /* 0x0002c600ff027b82 */ /* 0x000eb00000000a00 */
[----:B------:R-:W4:Y:S08]  /*2480*/  LDC R6, c[0x0][0xb20] ;  /* 0x0002c800ff067b82 */ /* 0x000f300000000800 */
[----:B------:R-:W3:Y:S01]  /*2490*/  LDC R18, c[0x0][0xb0c] ;  /* 0x0002c300ff127b82 */ /* 0x000ee20000000800 */
[----:B-1----:R-:W-:-:S05]  /*24a0*/  IMAD.HI.U32 R4, R11, R4, RZ ;  /* 0x000000040b047227 */ /* 0x002fca00078e00ff */
[----:B------:R-:W-:Y:S01]  /*24b0*/  SHF.R.U32.HI R4, RZ, R5, R4 ;  /* 0x00000005ff047219 */ /* 0x000fe20000011604 */
[----:B--2---:R-:W-:Y:S01]  /*24c0*/  IMAD.HI.U32 R3, R8, R3, RZ ;  /* 0x0000000308037227 */ /* 0x004fe200078e00ff */
[----:B------:R-:W-:-:S04]  /*24d0*/  ISETP.NE.AND P0, PT, R2, 0x1, PT ;  /* 0x000000010200780c */ /* 0x000fc80003f05270 */
[----:B----4-:R-:W-:-:S04]  /*24e0*/  SHF.R.U32.HI R3, RZ, R6, R3 ;  /* 0x00000006ff037219 */ /* 0x010fc80000011603 */
[----:B------:R-:W-:Y:S02]  /*24f0*/  SEL R3, R8, R3, !P0 ;  /* 0x0000000308037207 */ /* 0x000fe40004000000 */
[----:B---3--:R-:W-:-:S04]  /*2500*/  ISETP.NE.AND P1, PT, R18, 0x1, PT ;  /* 0x000000011200780c */ /* 0x008fc80003f25270 */
[----:B------:R-:W-:-:S05]  /*2510*/  SEL R4, R11, R4, !P1 ;  /* 0x000000040b047207 */ /* 0x000fca0004800000 */
[----:B------:R-:W-:Y:S02]  /*2520*/  IMAD.IADD R5, R3, 0x1, -R4 ;  /* 0x0000000103057824 */ /* 0x000fe400078e0a04 */
[----:B------:R-:W-:Y:S02]  /*2530*/  IMAD.IADD R3, R4, 0x1, -R3 ;  /* 0x0000000104037824 */ /* 0x000fe400078e0a03 */
[----:B------:R-:W-:Y:S02]  /*2540*/  IMAD R11, R5, R18, R11 ;  /* 0x00000012050b7224 */ /* 0x000fe400078e020b */
[----:B------:R-:W-:-:S07]  /*2550*/  IMAD R8, R3, R2, R8 ;  /* 0x0000000203087224 */ /* 0x000fce00078e0208 */
.L_x_41:
[----:B------:R-:W-:Y:S01]  /*2560*/  VIADD R14, R14, 0x1 ;  /* 0x000000010e0e7836 */ /* 0x000fe20000000000 */
[----:B------:R-:W-:Y:S01]  /*2570*/  PLOP3.LUT P1, PT, PT, PT, PT, 0x80, 0x8 ;  /* 0x000000000008781c */ /* 0x000fe20003f2f070 */
[----:B------:R-:W-:Y:S02]  /*2580*/  IMAD.IADD R21, R11, 0x1, R90 ;  /* 0x000000010b157824 */ /* 0x000fe400078e025a */
[----:B------:R-:W-:Y:S01]  /*2590*/  IMAD.IADD R20, R8, 0x1, R83 ;  /* 0x0000000108147824 */ /* 0x000fe200078e0253 */
[----:B------:R-:W-:-:S04]  /*25a0*/  ISETP.NE.AND P0, PT, R14, 0x2, PT ;  /* 0x000000020e00780c */ /* 0x000fc80003f05270 */
[----:B------:R-:W-:Y:S02]  /*25b0*/  SEL R2, RZ, 0x1, P0 ;  /* 0x00000001ff027807 */ /* 0x000fe40000000000 */
[----:B------:R-:W-:Y:S02]  /*25c0*/  SEL R14, R14, RZ, P0 ;  /* 0x000000ff0e0e7207 */ /* 0x000fe40000000000 */
[----:B------:R-:W-:Y:S01]  /*25d0*/  LOP3.LUT R13, R13, R2, RZ, 0x3c, !PT ;  /* 0x000000020d0d7212 */ /* 0x000fe200078e3cff */
[----:B------:R-:W-:Y:S06]  /*25e0*/  @P2 BRA `(.L_x_42) ;  /* 0xfffffff000582947 */ /* 0x000fec000383ffff */
[----:B------:R-:W-:Y:S01]  /*25f0*/  UIADD3 UR6, UPT, UPT, UR6, 0x18, URZ ;  /* 0x0000001806067890 */ /* 0x000fe2000fffe0ff */
[----:B------:R-:W-:-:S03]  /*2600*/  SHF.L.U32 R3, R15, 0x1f, RZ ;  /* 0x0000001f0f037819 */ /* 0x000fc600000006ff */
[----:B------:R-:W-:-:S09]  /*2610*/  ULEA UR4, UR23, UR6, 0x3 ;  /* 0x0000000617047291 */ /* 0x000fd2000f8e18ff */
[----:B------:R-:W1:Y:S02]  /*2620*/  SYNCS.PHASECHK.TRANS64.TRYWAIT P0, [UR4], R3 ;  /* 0x00000003ff0075a7 */ /* 0x000e640008001104 */
[----:B-1----:R-:W-:Y:S05]  /*2630*/  @!P0 BRA `(.L_x_43) ;  /* 0x0000007400288947 */ /* 0x002fea0003800000 */
.L_x_147:
[----:B------:R-:W-:-:S04]  /*2640*/  UIADD3 UR5, UPT, UPT, UR23, 0x1, URZ ;  /* 0x0000000117057890 */ /* 0x000fc8000fffe0ff */
[----:B------:R-:W-:-:S04]  /*2650*/  UISETP.NE.AND UP0, UPT, UR5, 0x3, UPT ;  /* 0x000000030500788c */ /* 0x000fc8000bf05270 */
[----:B------:R-:W-:Y:S02]  /*2660*/  USEL UR7, URZ, 0x1, UP0 ;  /* 0x00000001ff077887 */ /* 0x000fe40008000000 */
[----:B------:R-:W-:-:S04]  /*2670*/  USEL UR5, UR5, URZ, UP0 ;  /* 0x000000ff05057287 */ /* 0x000fc80008000000 */
[----:B------:R-:W-:Y:S01]  /*2680*/  ULEA UR4, UR5, UR6, 0x3 ;  /* 0x0000000605047291 */ /* 0x000fe2000f8e18ff */
[----:B------:R-:W-:-:S04]  /*2690*/  LOP3.LUT R15, R15, UR7, RZ, 0x3c, !PT ;  /* 0x000000070f0f7c12 */ /* 0x000fc8000f8e3cff */
[----:B-1----:R-:W-:-:S04]  /*26a0*/  SHF.L.U32 R3, R15, 0x1f, RZ ;  /* 0x0000001f0f037819 */ /* 0x002fc800000006ff */
[----:B------:R-:W1:Y:S02]  /*26b0*/  SYNCS.PHASECHK.TRANS64.TRYWAIT P0, [UR4], R3 ;  /* 0x00000003ff0075a7 */ /* 0x000e640008001104 */
[----:B-1----:R-:W-:Y:S05]  /*26c0*/  @!P0 BRA `(.L_x_44) ;  /* 0x00000074001c8947 */ /* 0x002fea0003800000 */
.L_x_149:
[----:B------:R-:W-:-:S04]  /*26d0*/  UIADD3 UR5, UPT, UPT, UR5, 0x1, URZ ;  /* 0x0000000105057890 */ /* 0x000fc8000fffe0ff */
[----:B------:R-:W-:-:S04]  /*26e0*/  UISETP.NE.AND UP0, UPT, UR5, 0x3, UPT ;  /* 0x000000030500788c */ /* 0x000fc8000bf05270 */
[----:B------:R-:W-:Y:S02]  /*26f0*/  USEL UR4, URZ, 0x1, UP0 ;  /* 0x00000001ff047887 */ /* 0x000fe40008000000 */
[----:B------:R-:W-:-:S04]  /*2700*/  USEL UR5, UR5, URZ, UP0 ;  /* 0x000000ff05057287 */ /* 0x000fc80008000000 */
[----:B------:R-:W-:Y:S01]  /*2710*/  ULEA UR5, UR5, UR6, 0x3 ;  /* 0x0000000605057291 */ /* 0x000fe2000f8e18ff */
[----:B-1----:R-:W-:-:S04]  /*2720*/  LOP3.LUT R3, R15, UR4, RZ, 0x3c, !PT ;  /* 0x000000040f037c12 */ /* 0x002fc8000f8e3cff */
[----:B------:R-:W-:Y:S01]  /*2730*/  SHF.L.U32 R3, R3, 0x1f, RZ ;  /* 0x0000001f03037819 */ /* 0x000fe200000006ff */
[----:B---3--:R-:W-:-:S07]  /*2740*/  IMAD.U32 R0, RZ, RZ, UR5 ;  /* 0x00000005ff007e24 */ /* 0x008fce000f8e00ff */
.L_x_45:
[----:B-1----:R1:W2:Y:S02]  /*2750*/  SYNCS.PHASECHK.TRANS64.TRYWAIT P0, [R0+URZ], R3 ;  /* 0x00000003000075a7 */ /* 0x0022a400080011ff */
[----:B--2---:R-:W-:Y:S05]  /*2760*/  @!P0 NANOSLEEP.SYNCS 0x989680 ;  /* 0x009896800000895d */ /* 0x004fea0003900000 */
[----:B------:R-:W2:Y:S02]  /*2770*/  @!P0 SYNCS.PHASECHK.TRANS64 P0, [R0+URZ], R3 ;  /* 0x00000003000085a7 */ /* 0x000ea400080010ff */
[----:B--2---:R-:W-:Y:S05]  /*2780*/  @P0 EXIT ;  /* 0x000000000000094d */ /* 0x004fea0003800000 */
[----:B------:R-:W-:Y:S05]  /*2790*/  BRA `(.L_x_45) ;  /* 0xfffffffc00ec7947 */ /* 0x000fea000383ffff */
.L_x_22:
[----:B------:R-:W-:-:S04]  /*27a0*/  UISETP.NE.AND UP1, UPT, UR37, URZ, UPT ;  /* 0x000000ff2500728c */ /* 0x000fc8000bf25270 */
[----:B------:R-:W-:-:S09]  /*27b0*/  UISETP.NE.OR UP1, UPT, UR10, 0x1, UP1 ;  /* 0x000000010a00788c */ /* 0x000fd20008f25670 */
[----:B------:R-:W-:Y:S05]  /*27c0*/  BRA.U UP1, `(.L_x_46) ;  /* 0x00000005014c7547 */ /* 0x000fea000b800000 */
[----:B------:R-:W-:Y:S01]  /*27d0*/  HFMA2 R11, -RZ, RZ, 0, 0 ;  /* 0x00000000ff0b7431 */ /* 0x000fe200000001ff */
[----:B------:R-:W-:Y:S01]  /*27e0*/  ISETP.GE.U32.AND P2, PT, R10, 0x2, PT ;  /* 0x000000020a00780c */ /* 0x000fe20003f46070 */
[----:B------:R-:W-:Y:S01]  /*27f0*/  IMAD.MOV.U32 R12, RZ, RZ, 0x1 ;  /* 0x00000001ff0c7424 */ /* 0x000fe200078e00ff */
[----:B------:R-:W-:Y:S01]  /*2800*/  CS2R R8, SRZ ;  /* 0x0000000000087805 */ /* 0x000fe2000001ff00 */
[----:B------:R-:W-:Y:S01]  /*2810*/  IMAD.MOV.U32 R3, RZ, RZ, RZ ;  /* 0x000000ffff037224 */ /* 0x000fe200078e00ff */
[----:B------:R-:W-:Y:S01]  /*2820*/  UMOV UR4, 0x400 ;  /* 0x0000040000047882 */ /* 0x000fe20000000000 */
[----:B------:R-:W-:Y:S01]  /*2830*/  UMOV UR6, URZ ;  /* 0x000000ff00067c82 */ /* 0x000fe20008000000 */
[----:B------:R-:W-:-:S12]  /*2840*/  ULEA UR37, UR37, UR4, 0x18 ;  /* 0x0000000425257291 */ /* 0x000fd8000f8ec0ff */
.L_x_50:
[----:B------:R-:W-:Y:S02]  /*2850*/  LEA R0, R3, UR37, 0x3 ;  /* 0x0000002503007c11 */ /* 0x000fe4000f8e18ff */
[----:B------:R-:W-:-:S03]  /*2860*/  SHF.L.U32 R5, R8, 0x1f, RZ ;  /* 0x0000001f08057819 */ /* 0x000fc600000006ff */
[----:B------:R-:W-:Y:S01]  /*2870*/  VIADD R4, R0, 0xf0 ;  /* 0x000000f000047836 */ /* 0x000fe20000000000 */
[----:B------:R-:W1:Y:S02]  /*2880*/  SYNCS.PHASECHK.TRANS64.TRYWAIT P0, [R0+URZ+0xe0], R5 ;  /* 0x0000e005000075a7 */ /* 0x000e6400080011ff */
[----:B-1----:R-:W-:Y:S05]  /*2890*/  @!P0 BRA `(.L_x_47) ;  /* 0x0000007000c08947 */ /* 0x002fea0003800000 */
.L_x_150:
[----:B------:R-:W-:Y:S01]  /*28a0*/  ULEA UR5, UR6, UR37, 0x3 ;  /* 0x0000002506057291 */ /* 0x000fe2000f8e18ff */
[----:B------:R-:W-:Y:S01]  /*28b0*/  PRMT R4, RZ, 0x654, R4 ;  /* 0x00000654ff047816 */ /* 0x000fe20000000004 */
[----:B-1----:R-:W-:Y:S01]  /*28c0*/  @!P2 IMAD.MOV.U32 R5, RZ, RZ, 0x10 ;  /* 0x00000010ff05a424 */ /* 0x002fe200078e00ff */
[----:B------:R-:W-:Y:S01]  /*28d0*/  SHF.L.U32 R7, R12, 0x1f, RZ ;  /* 0x0000001f0c077819 */ /* 0x000fe200000006ff */
[----:B------:R-:W-:Y:S01]  /*28e0*/  UIADD3 UR4, UPT, UPT, UR5, 0x80, URZ ;  /* 0x0000008005047890 */ /* 0x000fe2000fffe0ff */
[----:B------:R1:W-:Y:S05]  /*28f0*/  SYNCS.ARRIVE.TRANS64.RED.A1T0 RZ, [R4+URZ], RZ ;  /* 0x000000ff04ff79a7 */ /* 0x0003ea00081004ff */
[----:B------:R-:W-:Y:S01]  /*2900*/  IMAD.U32 R13, RZ, RZ, UR4 ;  /* 0x00000004ff0d7e24 */ /* 0x000fe2000f8e00ff */
[----:B------:R-:W2:Y:S04]  /*2910*/  SYNCS.PHASECHK.TRANS64.TRYWAIT P0, [UR5+0x90], R7 ;  /* 0x00009007ff0075a7 */ /* 0x000ea80008001105 */
[----:B------:R-:W-:Y:S01]  /*2920*/  PRMT R13, R10, 0x654, R13 ;  /* 0x000006540a0d7816 */ /* 0x000fe2000000000d */
[----:B-12---:R-:W-:Y:S06]  /*2930*/  @!P0 BRA `(.L_x_48) ;  /* 0x0000007000ac8947 */ /* 0x006fec0003800000 */
.L_x_152:
[----:B------:R-:W-:Y:S01]  /*2940*/  ULEA UR4, UR6, UR37, 0x4 ;  /* 0x0000002506047291 */ /* 0x000fe2000f8e20ff */
[----:B------:R-:W-:Y:S01]  /*2950*/  SEL R2, R13, R2, !P2 ;  /* 0x000000020d027207 */ /* 0x000fe20005000000 */
[----:B------:R-:W-:Y:S01]  /*2960*/  UIADD3 UR5, UPT, UPT, UR5, 0x80, URZ ;  /* 0x0000008005057890 */ /* 0x000fe2000fffe0ff */
[----:B-1----:R-:W-:Y:S01]  /*2970*/  LEA R0, R11, UR37, 0x3 ;  /* 0x000000250b007c11 */ /* 0x002fe2000f8e18ff */
[----:B------:R-:W-:Y:S01]  /*2980*/  UIADD3 UR4, UPT, UPT, UR4, 0x110, URZ ;  /* 0x0000011004047890 */ /* 0x000fe2000fffe0ff */
[----:B------:R1:W-:Y:S01]  /*2990*/  @!P2 SYNCS.ARRIVE.TRANS64.RED RZ, [R2+URZ], R5 ;  /* 0x0000000502ffa9a7 */ /* 0x0003e200080004ff */
[----:B------:R-:W-:Y:S01]  /*29a0*/  UIADD3 UR6, UPT, UPT, UR6, 0x1, URZ ;  /* 0x0000000106067890 */ /* 0x000fe2000fffe0ff */
[----:B------:R-:W-:-:S03]  /*29b0*/  VIADD R3, R3, 0x1 ;  /* 0x0000000103037836 */ /* 0x000fc60000000000 */
[----:B------:R-:W-:Y:S02]  /*29c0*/  UISETP.NE.AND UP0, UPT, UR6, 0x2, UPT ;  /* 0x000000020600788c */ /* 0x000fe4000bf05270 */
[----:B------:R-:W-:Y:S01]  /*29d0*/  ISETP.NE.AND P0, PT, R3, 0x2, PT ;  /* 0x000000020300780c */ /* 0x000fe20003f05270 */
[----:B------:R-:W-:Y:S06]  /*29e0*/  UGETNEXTWORKID.BROADCAST [UR4], [UR5] ;  /* 0x00000000040073ca */ /* 0x000fec0008000100 */
[----:B------:R-:W-:Y:S02]  /*29f0*/  USEL UR4, URZ, 0x1, UP0 ;  /* 0x00000001ff047887 */ /* 0x000fe40008000000 */
[----:B------:R-:W-:-:S04]  /*2a00*/  USEL UR6, UR6, URZ, UP0 ;  /* 0x000000ff06067287 */ /* 0x000fc80008000000 */
[----:B------:R-:W-:Y:S02]  /*2a10*/  LOP3.LUT R12, R12, UR4, RZ, 0x3c, !PT ;  /* 0x000000040c0c7c12 */ /* 0x000fe4000f8e3cff */
[----:B-1----:R-:W-:-:S04]  /*2a20*/  SHF.L.U32 R5, R9, 0x1f, RZ ;  /* 0x0000001f09057819 */ /* 0x002fc800000006ff */
[----:B------:R-:W1:Y:S02]  /*2a30*/  SYNCS.PHASECHK.TRANS64.TRYWAIT P1, [R0+URZ+0x80], R5 ;  /* 0x00008005000075a7 */ /* 0x000e6400080211ff */
[----:B-1----:R-:W-:Y:S05]  /*2a40*/  @!P1 BRA `(.L_x_49) ;  /* 0x0000007000809947 */ /* 0x002fea0003800000 */
.L_x_153:
[----:B------:R-:W-:Y:S01]  /*2a50*/  LEA R4, R11, UR37, 0x4 ;  /* 0x000000250b047c11 */ /* 0x000fe2000f8e20ff */
[----:B-1----:R-:W-:Y:S01]  /*2a60*/  VIADD R0, R0, 0x90 ;  /* 0x0000009000007836 */ /* 0x002fe20000000000 */
[----:B------:R-:W-:Y:S01]  /*2a70*/  SEL R3, R3, RZ, P0 ;  /* 0x000000ff03037207 */ /* 0x000fe20000000000 */
[----:B------:R-:W-:-:S03]  /*2a80*/  VIADD R11, R11, 0x1 ;  /* 0x000000010b0b7836 */ /* 0x000fc60000000000 */
[----:B------:R-:W1:Y:S01]  /*2a90*/  LDS.128 R4, [R4+0x110] ;  /* 0x0001100004047984 */ /* 0x000e620000000c00 */
[----:B------:R-:W-:Y:S02]  /*2aa0*/  PRMT R0, RZ, 0x654, R0 ;  /* 0x00000654ff007816 */ /* 0x000fe40000000000 */
[C---:B------:R-:W-:Y:S01]  /*2ab0*/  ISETP.NE.AND P1, PT, R11.reuse, 0x2, PT ;  /* 0x000000020b00780c */ /* 0x040fe20003f25270 */
[----:B------:R-:W-:Y:S01]  /*2ac0*/  @!PT LDS RZ, [RZ] ;  /* 0x00000000fffff984 */ /* 0x000fe20000000800 */
[----:B------:R-:W-:Y:S01]  /*2ad0*/  @!PT LDS RZ, [RZ] ;  /* 0x00000000fffff984 */ /* 0x000fe20000000800 */
[----:B------:R-:W-:Y:S01]  /*2ae0*/  @!PT LDS RZ, [RZ] ;  /* 0x00000000fffff984 */ /* 0x000fe20000000800 */
[----:B------:R-:W-:Y:S01]  /*2af0*/  @!PT LDS RZ, [RZ] ;  /* 0x00000000fffff984 */ /* 0x000fe20000000800 */
[----:B------:R2:W-:Y:S06]  /*2b00*/  MEMBAR.ALL.CTA ;  /* 0x0000000000007992 */ /* 0x0005ec0000008000 */
[----:B--2---:R-:W2:Y:S01]  /*2b10*/  FENCE.VIEW.ASYNC.S ;  /* 0x00000000000073c6 */ /* 0x004ea20000000000 */
[----:B------:R-:W-:Y:S01]  /*2b20*/  SEL R11, R11, RZ, P1 ;  /* 0x000000ff0b0b7207 */ /* 0x000fe20000800000 */
[----:B--2---:R2:W-:Y:S01]  /*2b30*/  SYNCS.ARRIVE.TRANS64.RED.A1T0 RZ, [R0+URZ], RZ ;  /* 0x000000ff00ff79a7 */ /* 0x0045e200081004ff */
[----:B-1----:R-:W-:-:S02]  /*2b40*/  LOP3.LUT P3, RZ, R6, 0x1, RZ, 0xc0, !PT ;  /* 0x0000000106ff7812 */ /* 0x002fc4000786c0ff */
[----:B------:R-:W-:-:S04]  /*2b50*/  SEL R5, RZ, 0x1, P0 ;  /* 0x00000001ff057807 */ /* 0x000fc80000000000 */
[----:B------:R-:W-:Y:S02]  /*2b60*/  LOP3.LUT R8, R8, R5, RZ, 0x3c, !PT ;  /* 0x0000000508087212 */ /* 0x000fe400078e3cff */
[----:B--2---:R-:W-:-:S04]  /*2b70*/  SEL R0, RZ, 0x1, P1 ;  /* 0x00000001ff007807 */ /* 0x004fc80000800000 */
[----:B------:R-:W-:Y:S01]  /*2b80*/  LOP3.LUT R9, R9, R0, RZ, 0x3c, !PT ;  /* 0x0000000009097212 */ /* 0x000fe200078e3cff */
[----:B------:R-:W-:Y:S06]  /*2b90*/  @P3 BRA `(.L_x_50) ;  /* 0xfffffffc002c3947 */ /* 0x000fec000383ffff */
[----:B------:R-:W-:Y:S01]  /*2ba0*/  ULEA UR5, UR6, UR37, 0x3 ;  /* 0x0000002506057291 */ /* 0x000fe2000f8e18ff */
[----:B------:R-:W-:-:S08]  /*2bb0*/  SHF.L.U32 R3, R12, 0x1f, RZ ;  /* 0x0000001f0c037819 */ /* 0x000fd000000006ff */
[----:B------:R-:W1:Y:S02]  /*2bc0*/  SYNCS.PHASECHK.TRANS64 P0, [UR5+0x90], R3 ;  /* 0x00009003ff0075a7 */ /* 0x000e640008001005 */
[----:B-1----:R-:W-:Y:S05]  /*2bd0*/  @P0 BRA `(.L_x_51) ;  /* 0x0000000000080947 */ /* 0x002fea0003800000 */
[----:B------:R-:W1:Y:S02]  /*2be0*/  SYNCS.PHASECHK.TRANS64.TRYWAIT P0, [UR5+0x90], R3 ;  /* 0x00009003ff0075a7 */ /* 0x000e640008001105 */
[----:B-1----:R-:W-:Y:S05]  /*2bf0*/  @!P0 BRA `(.L_x_52) ;  /* 0x0000007000288947 */ /* 0x002fea0003800000 */
.L_x_51:
[----:B------:R-:W-:-:S04]  /*2c00*/  UIADD3 UR4, UPT, UPT, UR6, 0x1, URZ ;  /* 0x0000000106047890 */ /* 0x000fc8000fffe0ff */
[----:B------:R-:W-:-:S04]  /*2c10*/  UISETP.NE.AND UP0, UPT, UR4, 0x2, UPT ;  /* 0x000000020400788c */ /* 0x000fc8000bf05270 */
[----:B------:R-:W-:Y:S02]  /*2c20*/  USEL UR7, URZ, 0x1, UP0 ;  /* 0x00000001ff077887 */ /* 0x000fe40008000000 */
[----:B------:R-:W-:-:S04]  /*2c30*/  USEL UR4, UR4, URZ, UP0 ;  /* 0x000000ff04047287 */ /* 0x000fc80008000000 */
[----:B------:R-:W-:Y:S01]  /*2c40*/  ULEA UR4, UR4, UR37, 0x3 ;  /* 0x0000002504047291 */ /* 0x000fe2000f8e18ff */
[----:B-1----:R-:W-:-:S04]  /*2c50*/  LOP3.LUT R3, R12, UR7, RZ, 0x3c, !PT ;  /* 0x000000070c037c12 */ /* 0x002fc8000f8e3cff */
[----:B------:R-:W-:-:S04]  /*2c60*/  SHF.L.U32 R0, R3, 0x1f, RZ ;  /* 0x0000001f03007819 */ /* 0x000fc800000006ff */
[----:B------:R-:W1:Y:S02]  /*2c70*/  SYNCS.PHASECHK.TRANS64 P0, [UR4+0x90], R0 ;  /* 0x00009000ff0075a7 */ /* 0x000e640008001004 */
[----:B-1----:R-:W-:Y:S05]  /*2c80*/  @P0 EXIT ;  /* 0x000000000000094d */ /* 0x002fea0003800000 */
[----:B------:R-:W-:Y:S02]  /*2c90*/  SHF.L.U32 R3, R3, 0x1f, RZ ;  /* 0x0000001f03037819 */ /* 0x000fe400000006ff */
[----:B------:R-:W-:-:S07]  /*2ca0*/  MOV R0, UR4 ;  /* 0x0000000400007c02 */ /* 0x000fce0008000f00 */
.L_x_53:
[----:B-1----:R1:W2:Y:S02]  /*2cb0*/  SYNCS.PHASECHK.TRANS64.TRYWAIT P0, [R0+URZ+0x90], R3 ;  /* 0x00009003000075a7 */ /* 0x0022a400080011ff */
[----:B--2---:R-:W-:Y:S05]  /*2cc0*/  @!P0 NANOSLEEP.SYNCS 0x989680 ;  /* 0x009896800000895d */ /* 0x004fea0003900000 */
[----:B------:R-:W2:Y:S02]  /*2cd0*/  @!P0 SYNCS.PHASECHK.TRANS64 P0, [R0+URZ+0x90], R3 ;  /* 0x00009003000085a7 */ /* 0x000ea400080010ff */
[----:B--2---:R-:W-:Y:S05]  /*2ce0*/  @P0 EXIT ;  /* 0x000000000000094d */ /* 0x004fea0003800000 */
[----:B------:R-:W-:Y:S05]  /*2cf0*/  BRA `(.L_x_53) ;  /* 0xfffffffc00ec7947 */ /* 0x000fea000383ffff */
.L_x_46:
[----:B------:R-:W-:Y:S05]  /*2d00*/  BRA.U UP4, `(.L_x_54) ;  /* 0x0000001104d87547 */ /* 0x000fea000b800000 */
[----:B------:R-:W-:Y:S01]  /*2d10*/  UMOV UR6, 0x40 ;  /* 0x0000004000067882 */ /* 0x000fe20000000000 */
[----:B------:R-:W-:Y:S01]  /*2d20*/  NOP ;  /* 0x0000000000007918 */ /* 0x000fe20000000000 */
[----:B------:R-:W-:Y:S01]  /*2d30*/  ULEA UR6, UR37, UR6, 0x18 ;  /* 0x0000000625067291 */ /* 0x000fe2000f8ec0ff */
[----:B------:R-:W-:Y:S02]  /*2d40*/  UMOV UR7, 0x400 ;  /* 0x0000040000077882 */ /* 0x000fe40000000000 */
[----:B------:R-:W-:-:S06]  /*2d50*/  ULEA UR37, UR37, UR7, 0x18 ;  /* 0x0000000725257291 */ /* 0x000fcc000f8ec0ff */
[----:B------:R-:W1:Y:S02]  /*2d60*/  LDS.U8 R2, [UR6+0x1c] ;  /* 0x00001c06ff027984 */ /* 0x000e640008000000 */
[----:B-1----:R-:W-:-:S13]  /*2d70*/  ISETP.NE.AND P0, PT, R2, RZ, PT ;  /* 0x000000ff0200720c */ /* 0x002fda0003f05270 */
[----:B------:R-:W-:Y:S05]  /*2d80*/  @P0 BRA `(.L_x_55) ;  /* 0x0000000400080947 */ /* 0x000fea0003800000 */
[----:B------:R-:W-:Y:S02]  /*2d90*/  UISETP.NE.U32.AND UP0, UPT, UR5, 0x1, UPT ;  /* 0x000000010500788c */ /* 0x000fe4000bf05070 */
[----:B------:R-:W-:-:S07]  /*2da0*/  UIADD3 UR8, UPT, UPT, UR6, 0x8, URZ ;  /* 0x0000000806087890 */ /* 0x000fce000fffe0ff */
[----:B------:R-:W-:Y:S05]  /*2db0*/  BRA.U !UP0, `(.L_x_56) ;  /* 0x00000001089c7547 */ /* 0x000fea000b800000 */
[----:B------:R-:W-:Y:S01]  /*2dc0*/  ELECT P0, URZ, PT ;  /* 0x0000000000ff782f */ /* 0x000fe20003800000 */
[----:B------:R-:W-:-:S12]  /*2dd0*/  BSSY B0, `(.L_x_56) ;  /* 0x0000025000007945 */ /* 0x000fd80003800000 */
[----:B------:R-:W-:Y:S05]  /*2de0*/  @!P0 BRA `(.L_x_57) ;  /* 0x00000000008c8947 */ /* 0x000fea0003800000 */
[----:B------:R-:W-:-:S05]  /*2df0*/  UMOV UR7, 0x10 ;  /* 0x0000001000077882 */ /* 0x000fca0000000000 */
[----:B------:R-:W-:Y:S04]  /*2e00*/  DEPBAR.LE SB1, 0x36 ;  /* 0x00009d800000791a */ /* 0x000fe80000000000 */
[----:B------:R-:W1:Y:S02]  /*2e10*/  UTCATOMSWS.2CTA.FIND_AND_SET.ALIGN UP1, UR7, UR7 ;  /* 0x00000007000775e3 */ /* 0x000e640008220800 */
[----:B-1----:R-:W-:Y:S01]  /*2e20*/  MOV R11, UR7 ;  /* 0x00000007000b7c02 */ /* 0x002fe20008000f00 */
[----:B------:R-:W-:Y:S06]  /*2e30*/  BRA.U UP1, `(.L_x_58) ;  /* 0x0000000101187547 */ /* 0x000fec000b800000 */
.L_x_59:
[----:B------:R-:W-:Y:S05]  /*2e40*/  NANOSLEEP 0x64 ;  /* 0x000000640000795d */ /* 0x000fea0003800000 */
[----:B------:R-:W-:-:S05]  /*2e50*/  UMOV UR7, 0x10 ;  /* 0x0000001000077882 */ /* 0x000fca0000000000 */
[----:B------:R-:W-:Y:S04]  /*2e60*/  DEPBAR.LE SB1, 0x36 ;  /* 0x00009d800000791a */ /* 0x000fe80000000000 */
[----:B------:R-:W1:Y:S02]  /*2e70*/  UTCATOMSWS.2CTA.FIND_AND_SET.ALIGN UP1, UR7, UR7 ;  /* 0x00000007000775e3 */ /* 0x000e640008220800 */
[----:B-1----:R-:W-:Y:S01]  /*2e80*/  MOV R11, UR7 ;  /* 0x00000007000b7c02 */ /* 0x002fe20008000f00 */
[----:B------:R-:W-:Y:S05]  /*2e90*/  BRA.U !UP1, `(.L_x_59) ;  /* 0xfffffffd09e87547 */ /* 0x000fea000b83ffff */
.L_x_58:
[----:B------:R-:W1:Y:S01]  /*2ea0*/  LDS R5, [UR6+0x10] ;  /* 0x00001006ff057984 */ /* 0x000e620008000800 */
[----:B------:R-:W-:Y:S01]  /*2eb0*/  IMAD.U32 R3, RZ, RZ, UR37 ;  /* 0x00000025ff037e24 */ /* 0x000fe2000f8e00ff */
[----:B------:R-:W-:-:S03]  /*2ec0*/  MOV R2, UR4 ;  /* 0x0000000400027c02 */ /* 0x000fc60008000f00 */
[----:B------:R-:W-:Y:S01]  /*2ed0*/  VIADD R3, R3, 0x130 ;  /* 0x0000013003037836 */ /* 0x000fe20000000000 */
[----:B-1----:R-:W-:-:S04]  /*2ee0*/  SHF.L.U32 R5, R5, 0x1f, RZ ;  /* 0x0000001f05057819 */ /* 0x002fc800000006ff */
[----:B------:R-:W1:Y:S02]  /*2ef0*/  SYNCS.PHASECHK.TRANS64.TRYWAIT P0, [UR6+0x8], R5 ;  /* 0x00000805ff0075a7 */ /* 0x000e640008001106 */
[----:B-1----:R-:W-:Y:S05]  /*2f00*/  @P0 BRA `(.L_x_60) ;  /* 0x0000000000080947 */ /* 0x002fea0003800000 */
[----:B------:R-:W1:Y:S02]  /*2f10*/  SYNCS.PHASECHK.TRANS64.TRYWAIT P0, [UR6+0x8], R5 ;  /* 0x00000805ff0075a7 */ /* 0x000e640008001106 */
[----:B-1----:R-:W-:Y:S05]  /*2f20*/  @!P0 BRA `(.L_x_61) ;  /* 0x0000006c00748947 */ /* 0x002fea0003800000 */
.L_x_60:
[----:B-1----:R-:W-:Y:S01]  /*2f30*/  HFMA2 R4, -RZ, RZ, 0, 5.9604644775390625e-08 ;  /* 0x00000001ff047431 */ /* 0x002fe200000001ff */
[----:B------:R-:W-:Y:S01]  /*2f40*/  UPRMT UR7, UR4, 0x654, UR8 ;  /* 0x0000065404077896 */ /* 0x000fe20008000008 */
[----:B------:R-:W-:Y:S01]  /*2f50*/  IMAD.MOV.U32 R6, RZ, RZ, 0xffff ;  /* 0x0000ffffff067424 */ /* 0x000fe200078e00ff */
[----:B------:R-:W-:Y:S01]  /*2f60*/  PRMT R2, R2, 0x654, R3 ;  /* 0x0000065402027816 */ /* 0x000fe20000000003 */
[----:B------:R-:W-:Y:S02]  /*2f70*/  IMAD.MOV.U32 R5, RZ, RZ, 0x4 ;  /* 0x00000004ff057424 */ /* 0x000fe400078e00ff */
[----:B------:R-:W-:Y:S01]  /*2f80*/  IMAD.SHL.U32 R9, R11, 0x20, RZ ;  /* 0x000000200b097824 */ /* 0x000fe200078e00ff */
[----:B------:R-:W-:Y:S02]  /*2f90*/  MOV R3, UR7 ;  /* 0x0000000700037c02 */ /* 0x000fe40008000f00 */
[-C--:B------:R-:W-:Y:S01]  /*2fa0*/  SHF.L.U32 R7, R6, R11.reuse, RZ ;  /* 0x0000000b06077219 */ /* 0x080fe200000006ff */
[----:B------:R1:W-:Y:S01]  /*2fb0*/  SYNCS.ARRIVE.TRANS64.RED RZ, [UR7], R5 ;  /* 0x00000005ffff79a7 */ /* 0x0003e20008000407 */
[----:B------:R-:W-:Y:S01]  /*2fc0*/  SHF.L.U32 R6, R4, R11, RZ ;  /* 0x0000000b04067219 */ /* 0x000fe200000006ff */
[----:B------:R1:W-:Y:S04]  /*2fd0*/  STS [UR37+0x130], R9 ;  /* 0x00013009ff007988 */ /* 0x0003e80008000825 */
[----:B------:R1:W-:Y:S04]  /*2fe0*/  STAS [R2.64], R11 ;  /* 0x0000000b02007dbd */ /* 0x0003e8000c0008ff */
[----:B------:R1:W-:Y:S04]  /*2ff0*/  ATOMS.OR RZ, [UR6+0x14], R7 ;  /* 0x00001407ffff798c */ /* 0x0003e8000b000006 */
[----:B------:R1:W-:Y:S04]  /*3000*/  ATOMS.OR RZ, [UR6+0x18], R6 ;  /* 0x00001806ffff798c */ /* 0x0003e8000b000006 */
[----:B------:R1:W-:Y:S02]  /*3010*/  ATOMS.XOR RZ, [UR6+0x10], R4 ;  /* 0x00001004ffff798c */ /* 0x0003e4000b800006 */
.L_x_57:
[----:B------:R-:W-:Y:S05]  /*3020*/  BSYNC B0 ;  /* 0x0000000000007941 */ /* 0x000fea0003800000 */
.L_x_56:
[----:B------:R-:W-:Y:S05]  /*3030*/  BRA.U UP0, `(.L_x_62) ;  /* 0x00000001006c7547 */ /* 0x000fea000b800000 */
[----:B------:R-:W-:-:S03]  /*3040*/  UMOV UR7, 0xffffffff ;  /* 0xffffffff00077882 */ /* 0x000fc60000000000 */
[----:B------:R-:W-:Y:S05]  /*3050*/  BRA.DIV UR7, `(.L_x_63) ;  /* 0x0000006e07407947 */ /* 0x000fea000b800000 */
[----:B------:R-:W-:-:S13]  /*3060*/  ELECT P6, URZ, PT ;  /* 0x0000000000ff782f */ /* 0x000fda00038c0000 */
.L_x_157:
[----:B------:R-:W-:Y:S05]  /*3070*/  @!P6 BRA `(.L_x_62) ;  /* 0x00000000005ce947 */ /* 0x000fea0003800000 */
[----:B-1----:R-:W1:Y:S02]  /*3080*/  LDS R3, [UR6+0x10] ;  /* 0x00001006ff037984 */ /* 0x002e640008000800 */
[----:B-1----:R-:W-:-:S04]  /*3090*/  SHF.L.U32 R3, R3, 0x1f, RZ ;  /* 0x0000001f03037819 */ /* 0x002fc800000006ff */
[----:B------:R-:W1:Y:S02]  /*30a0*/  SYNCS.PHASECHK.TRANS64.TRYWAIT P0, [UR6+0x8], R3 ;  /* 0x00000803ff0075a7 */ /* 0x000e640008001106 */
[----:B-1----:R-:W-:Y:S05]  /*30b0*/  @P0 BRA `(.L_x_64) ;  /* 0x0000000000080947 */ /* 0x002fea0003800000 */
[----:B------:R-:W1:Y:S02]  /*30c0*/  SYNCS.PHASECHK.TRANS64.TRYWAIT P0, [UR6+0x8], R3 ;  /* 0x00000803ff0075a7 */ /* 0x000e640008001106 */
[----:B-1----:R-:W-:Y:S05]  /*30d0*/  @!P0 BRA `(.L_x_65) ;  /* 0x0000006c00408947 */ /* 0x002fea0003800000 */
.L_x_64:
[----:B------:R-:W2:Y:S01]  /*30e0*/  LDS R5, [UR37+0x130] ;  /* 0x00013025ff057984 */ /* 0x000ea20008000800 */
[----:B-1----:R-:W-:Y:S02]  /*30f0*/  HFMA2 R2, -RZ, RZ, 0, 5.9604644775390625e-08 ;  /* 0x00000001ff027431 */ /* 0x002fe400000001ff */
[----:B------:R-:W-:Y:S01]  /*3100*/  IMAD.MOV.U32 R3, RZ, RZ, 0xffff ;  /* 0x0000ffffff037424 */ /* 0x000fe200078e00ff */
[----:B------:R-:W-:Y:S01]  /*3110*/  UPRMT UR7, UR4, 0x654, UR8 ;  /* 0x0000065404077896 */ /* 0x000fe20008000008 */
[----:B--2---:R-:W-:-:S03]  /*3120*/  IMAD.SHL.U32 R4, R5, 0x20, RZ ;  /* 0x0000002005047824 */ /* 0x004fc600078e00ff */
[-C--:B------:R-:W-:Y:S02]  /*3130*/  SHF.L.U32 R3, R3, R5.reuse, RZ ;  /* 0x0000000503037219 */ /* 0x080fe400000006ff */
[----:B------:R-:W-:Y:S01]  /*3140*/  SHF.L.U32 R5, R2, R5, RZ ;  /* 0x0000000502057219 */ /* 0x000fe200000006ff */
[----:B------:R2:W-:Y:S04]  /*3150*/  STS [UR37+0x130], R4 ;  /* 0x00013004ff007988 */ /* 0x0005e80008000825 */
[----:B------:R2:W-:Y:S04]  /*3160*/  ATOMS.OR RZ, [UR6+0x14], R3 ;  /* 0x00001403ffff798c */ /* 0x0005e8000b000006 */
[----:B------:R2:W-:Y:S01]  /*3170*/  ATOMS.OR RZ, [UR6+0x18], R5 ;  /* 0x00001805ffff798c */ /* 0x0005e2000b000006 */
[----:B------:R-:W-:Y:S03]  /*3180*/  SYNCS.ARRIVE.TRANS64.RED.A1T0 RZ, [UR7], RZ ;  /* 0x000000ffffff79a7 */ /* 0x000fe60008100407 */
[----:B------:R2:W-:Y:S01]  /*3190*/  ATOMS.XOR RZ, [UR6+0x10], R2 ;  /* 0x00001002ffff798c */ /* 0x0005e2000b800006 */
[----:B------:R-:W-:Y:S05]  /*31a0*/  BRA `(.L_x_62) ;  /* 0x0000000000107947 */ /* 0x000fea0003800000 */
.L_x_55:
[----:B------:R-:W-:-:S05]  /*31b0*/  MOV R2, 0xffffffff ;  /* 0xffffffff00027802 */ /* 0x000fca0000000f00 */
[----:B------:R1:W-:Y:S02]  /*31c0*/  STS [UR37+0x130], R2 ;  /* 0x00013002ff007988 */ /* 0x0003e40008000825 */
[----:B-1----:R-:W-:Y:S02]  /*31d0*/  MOV R2, 0x31f0 ;  /* 0x000031f000027802 */ /* 0x002fe40000000f00 */
[----:B-----5:R-:W-:Y:S05]  /*31e0*/  CALL.REL.NOINC `($__internal_1_$__cuda_sm10x_tcgen05_guardrail_trap_phase_invalid_during_alloc) ;  /* 0x0000007400107944 */ /* 0x020fea0003c00000 */
.L_x_62:
[----:B------:R-:W-:Y:S05]  /*31f0*/  WARPSYNC.ALL ;  /* 0x0000000000007948 */ /* 0x000fea0003800000 */
[----:B------:R-:W3:Y:S01]  /*3200*/  S2UR UR7, SR_CgaCtaId ;  /* 0x00000000000779c3 */ /* 0x000ee20000008800 */
[----:B------:R-:W-:Y:S01]  /*3210*/  UMOV UR6, 0x400 ;  /* 0x0000040000067882 */ /* 0x000fe20000000000 */
[----:B------:R-:W-:-:S06]  /*3220*/  NOP ;  /* 0x0000000000007918 */ /* 0x000fcc0000000000 */
[----:B------:R-:W-:Y:S06]  /*3230*/  BAR.ARV 0x6, 0xa0 ;  /* 0x0182800000007b1d */ /* 0x000fec0000002000 */
[----:B------:R-:W4:Y:S01]  /*3240*/  LDCU UR8, c[0x0][0x38c] ;  /* 0x00007180ff0877ac */ /* 0x000f220008000800 */
[----:B------:R-:W-:Y:S01]  /*3250*/  LOP3.LUT R0, R0, 0xffff, RZ, 0xc0, !PT ;  /* 0x0000ffff00007812 */ /* 0x000fe200078ec0ff */
[----:B-1----:R-:W-:Y:S01]  /*3260*/  IMAD.MOV.U32 R9, RZ, RZ, 0x1 ;  /* 0x00000001ff097424 */ /* 0x002fe200078e00ff */
[----:B------:R-:W-:Y:S01]  /*3270*/  LOP3.LUT R8, R8, 0xffff, RZ, 0xc0, !PT ;  /* 0x0000ffff08087812 */ /* 0x000fe200078ec0ff */
[----:B------:R-:W-:Y:S01]  /*3280*/  UMOV UR19, URZ ;  /* 0x000000ff00137c82 */ /* 0x000fe20008000000 */
[----:B------:R-:W-:Y:S01]  /*3290*/  R2UR UR11, R0 ;  /* 0x00000000000b72ca */ /* 0x000fe200000e0000 */
[----:B------:R-:W-:Y:S01]  /*32a0*/  UMOV UR18, URZ ;  /* 0x000000ff00127c82 */ /* 0x000fe20008000000 */
[----:B------:R-:W-:Y:S01]  /*32b0*/  R2UR UR12, R8 ;  /* 0x00000000080c72ca */ /* 0x000fe200000e0000 */
[----:B------:R-:W-:Y:S01]  /*32c0*/  IMAD.MOV.U32 R8, RZ, RZ, RZ ;  /* 0x000000ffff087224 */ /* 0x000fe200078e00ff */
[----:B------:R-:W-:Y:S01]  /*32d0*/  UMOV UR17, URZ ;  /* 0x000000ff00117c82 */ /* 0x000fe20008000000 */
[----:B---3--:R-:W-:-:S02]  /*32e0*/  ULEA UR7, UR7, UR6, 0x18 ;  /* 0x0000000607077291 */ /* 0x008fc4000f8ec0ff */
[----:B------:R-:W-:Y:S02]  /*32f0*/  UISETP.NE.AND UP2, UPT, UR5, URZ, UPT ;  /* 0x000000ff0500728c */ /* 0x000fe4000bf45270 */
[----:B------:R-:W-:Y:S02]  /*3300*/  UIADD3 UR13, UPT, UPT, UR7, 0x6300, URZ ;  /* 0x00006300070d7890 */ /* 0x000fe4000fffe0ff */
[----:B------:R-:W-:Y:S02]  /*3310*/  UIADD3 UR14, UPT, UPT, UR7, 0xc300, URZ ;  /* 0x0000c300070e7890 */ /* 0x000fe4000fffe0ff */
[----:B----4-:R-:W-:Y:S01]  /*3320*/  UIADD3 UR8, UPT, UPT, UR8, 0x7f, URZ ;  /* 0x0000007f08087890 */ /* 0x010fe2000fffe0ff */
[----:B--2---:R-:W1:Y:S01]  /*3330*/  LDS R2, [UR7+0x130] ;  /* 0x00013007ff027984 */ /* 0x004e620008000800 */
[----:B------:R-:W-:Y:S02]  /*3340*/  USHF.R.U32.HI UR13, URZ, 0x4, UR13 ;  /* 0x00000004ff0d7899 */ /* 0x000fe4000801160d */
[----:B------:R-:W-:-:S02]  /*3350*/  USHF.R.S32.HI UR6, URZ, 0x1f, UR8 ;  /* 0x0000001fff067899 */ /* 0x000fc40008011408 */
[----:B------:R-:W-:Y:S02]  /*3360*/  USHF.R.U32.HI UR14, URZ, 0x4, UR14 ;  /* 0x00000004ff0e7899 */ /* 0x000fe4000801160e */
[----:B------:R-:W-:Y:S02]  /*3370*/  ULEA.HI UR6, UR6, UR8, URZ, 0x7 ;  /* 0x0000000806067291 */ /* 0x000fe4000f8f38ff */
[----:B------:R-:W-:Y:S02]  /*3380*/  ULOP3.LUT UR13, UR13, 0x3fff, URZ, 0xc0, !UPT ;  /* 0x00003fff0d0d7892 */ /* 0x000fe4000f8ec0ff */
[----:B------:R-:W-:Y:S02]  /*3390*/  USHF.R.S32.HI UR6, URZ, 0x7, UR6 ;  /* 0x00000007ff067899 */ /* 0x000fe40008011406 */
[----:B------:R-:W-:Y:S02]  /*33a0*/  ULOP3.LUT UR14, UR14, 0x3fff, URZ, 0xc0, !UPT ;  /* 0x00003fff0e0e7892 */ /* 0x000fe4000f8ec0ff */
[----:B------:R-:W-:Y:S01]  /*33b0*/  UISETP.LT.AND UP0, UPT, UR6, 0x1, UPT ;  /* 0x000000010600788c */ /* 0x000fe2000bf01270 */
[----:B------:R-:W-:Y:S01]  /*33c0*/  UMOV UR28, 0x0 ;  /* 0x00000000001c7882 */ /* 0x000fe20000000000 */
[----:B------:R-:W-:Y:S01]  /*33d0*/  UMOV UR29, 0x84004a0 ;  /* 0x084004a0001d7882 */ /* 0x000fe20000000000 */
[----:B------:R-:W-:-:S02]  /*33e0*/  ULOP3.LUT UR13, UR13, 0x10000, URZ, 0xfc, !UPT ;  /* 0x000100000d0d7892 */ /* 0x000fc4000f8efcff */
[----:B------:R-:W-:Y:S02]  /*33f0*/  ULOP3.LUT UR14, UR14, 0x10000, URZ, 0xfc, !UPT ;  /* 0x000100000e0e7892 */ /* 0x000fe4000f8efcff */
[----:B------:R-:W-:Y:S01]  /*3400*/  USEL UR20, UR6, 0x1, !UP0 ;  /* 0x0000000106147887 */ /* 0x000fe2000c000000 */
[----:B------:R-:W-:Y:S01]  /*3410*/  UMOV UR26, 0x0 ;  /* 0x00000000001a7882 */ /* 0x000fe20000000000 */
[----:B------:R-:W-:Y:S01]  /*3420*/  UMOV UR27, 0x84004a0 ;  /* 0x084004a0001b7882 */ /* 0x000fe20000000000 */
[----:B------:R-:W-:Y:S01]  /*3430*/  UMOV UR24, 0x0 ;  /* 0x0000000000187882 */ /* 0x000fe20000000000 */
[----:B------:R-:W-:Y:S01]  /*3440*/  UMOV UR25, 0x84004a0 ;  /* 0x084004a000197882 */ /* 0x000fe20000000000 */
[----:B------:R-:W-:Y:S01]  /*3450*/  UMOV UR22, 0x0 ;  /* 0x0000000000167882 */ /* 0x000fe20000000000 */
[----:B------:R-:W-:Y:S01]  /*3460*/  UMOV UR23, 0x84004a0 ;  /* 0x084004a000177882 */ /* 0x000fe20000000000 */
[----:B-1----:R-:W-:Y:S02]  /*3470*/  R2UR UR21, R2 ;  /* 0x00000000021572ca */ /* 0x002fe400000e0000 */
[----:B------:R-:W-:-:S13]  /*3480*/  CS2R R2, SRZ ;  /* 0x0000000000027805 */ /* 0x000fda000001ff00 */
.L_x_73:
[C---:B------:R-:W-:Y:S02]  /*3490*/  LEA R0, R8.reuse, UR7, 0x3 ;  /* 0x0000000708007c11 */ /* 0x040fe4000f8e18ff */
[----:B------:R-:W-:Y:S02]  /*34a0*/  SHF.L.U32 R5, R3, 0x1f, RZ ;  /* 0x0000001f03057819 */ /* 0x000fe400000006ff */
[----:B------:R-:W-:Y:S02]  /*34b0*/  LEA R4, R8, UR7, 0x4 ;  /* 0x0000000708047c11 */ /* 0x000fe4000f8e20ff */
[----:B------:R-:W1:Y:S02]  /*34c0*/  SYNCS.PHASECHK.TRANS64.TRYWAIT P0, [R0+URZ+0x80], R5 ;  /* 0x00008005000075a7 */ /* 0x000e6400080011ff */
[----:B-1-34-:R-:W-:Y:S05]  /*34d0*/  @!P0 BRA `(.L_x_66) ;  /* 0x0000006800588947 */ /* 0x01afea0003800000 */
.L_x_158:
[----:B-1----:R-:W1:Y:S01]  /*34e0*/  LDS.128 R4, [R4+0x110] ;  /* 0x0001100004047984 */ /* 0x002e620000000c00 */
[----:B------:R-:W-:Y:S02]  /*34f0*/  VIADD R0, R0, 0x90 ;  /* 0x0000009000007836 */ /* 0x000fe40000000000 */
[----:B------:R-:W-:Y:S01]  /*3500*/  VIADD R8, R8, 0x1 ;  /* 0x0000000108087836 */ /* 0x000fe20000000000 */
[----:B------:R-:W-:Y:S01]  /*3510*/  @!PT LDS RZ, [RZ] ;  /* 0x00000000fffff984 */ /* 0x000fe20000000800 */
[----:B------:R-:W-:Y:S01]  /*3520*/  @!PT LDS RZ, [RZ] ;  /* 0x00000000fffff984 */ /* 0x000fe20000000800 */
[----:B------:R-:W-:Y:S01]  /*3530*/  @!PT LDS RZ, [RZ] ;  /* 0x00000000fffff984 */ /* 0x000fe20000000800 */
[----:B------:R-:W-:Y:S01]  /*3540*/  @!PT LDS RZ, [RZ] ;  /* 0x00000000fffff984 */ /* 0x000fe20000000800 */
[----:B------:R2:W-:Y:S06]  /*3550*/  MEMBAR.ALL.CTA ;  /* 0x0000000000007992 */ /* 0x0005ec0000008000 */
[----:B--2---:R-:W2:Y:S01]  /*3560*/  FENCE.VIEW.ASYNC.S ;  /* 0x00000000000073c6 */ /* 0x004ea20000000000 */
[----:B------:R-:W-:-:S04]  /*3570*/  PRMT R0, RZ, 0x654, R0 ;  /* 0x00000654ff007816 */ /* 0x000fc80000000000 */
[----:B--2---:R2:W-:Y:S01]  /*3580*/  SYNCS.ARRIVE.TRANS64.RED.A1T0 RZ, [R0+URZ], RZ ;  /* 0x000000ff00ff79a7 */ /* 0x0045e200081004ff */
[----:B-1----:R-:W-:Y:S01]  /*3590*/  LOP3.LUT P1, RZ, R6, 0x1, RZ, 0xc0, !PT ;  /* 0x0000000106ff7812 */ /* 0x002fe2000782c0ff */
[----:B--2---:R-:W-:-:S12]  /*35a0*/  BRA.U UP2, `(.L_x_67) ;  /* 0x0000000502087547 */ /* 0x004fd8000b800000 */
[----:B------:R-:W1:Y:S01]  /*35b0*/  LDCU UR8, c[0x0][0x38c] ;  /* 0x00007180ff0877ac */ /* 0x000e620008000800 */
[----:B------:R-:W-:Y:S02]  /*35c0*/  PLOP3.LUT P2, PT, PT, PT, PT, 0x80, 0x8 ;  /* 0x000000000008781c */ /* 0x000fe40003f4f070 */
[----:B------:R-:W-:Y:S01]  /*35d0*/  SHF.L.U32 R5, R9, 0x1f, RZ ;  /* 0x0000001f09057819 */ /* 0x000fe200000006ff */
[----:B------:R-:W-:Y:S02]  /*35e0*/  ULEA UR9, UR19, UR7, 0x3 ;  /* 0x0000000713097291 */ /* 0x000fe4000f8e18ff */
[----:B------:R-:W-:Y:S02]  /*35f0*/  ULEA UR10, UR19, UR21, 0x7 ;  /* 0x00000015130a7291 */ /* 0x000fe4000f8e38ff */
[----:B-1----:R-:W-:-:S06]  /*3600*/  UISETP.GE.AND UP0, UPT, UR8, 0x1, UPT ;  /* 0x000000010800788c */ /* 0x002fcc000bf06270 */
[----:B------:R-:W-:-:S05]  /*3610*/  PLOP3.LUT P0, PT, PT, PT, UP0, 0x80, 0x8 ;  /* 0x000000000008781c */ /* 0x000fca0003f0f008 */
[----:B------:R-:W-:-:S08]  /*3620*/  @UP0 ULEA UR8, UR18, UR7, 0x3 ;  /* 0x0000000712080291 */ /* 0x000fd0000f8e18ff */
[----:B------:R-:W-:-:S04]  /*3630*/  @P0 SHF.L.U32 R0, R2, 0x1f, RZ ;  /* 0x0000001f02000819 */ /* 0x000fc800000006ff */
[----:B------:R1:W2:Y:S01]  /*3640*/  @P0 SYNCS.PHASECHK.TRANS64.TRYWAIT P2, [UR8], R0 ;  /* 0x00000000ff0005a7 */ /* 0x0002a20008041108 */
[----:B------:R-:W3:Y:S02]  /*3650*/  SYNCS.PHASECHK.TRANS64.TRYWAIT P0, [UR9+0xc0], R5 ;  /* 0x0000c005ff0075a7 */ /* 0x000ee40008001109 */
[----:B-123--:R-:W-:Y:S05]  /*3660*/  @!P0 BRA `(.L_x_68) ;  /* 0x0000006800088947 */ /* 0x00efea0003800000 */
.L_x_160:
[----:B------:R-:W-:Y:S01]  /*3670*/  UMOV UR16, UR17 ;  /* 0x0000001100107c82 */ /* 0x000fe20008000000 */
[----:B------:R-:W-:Y:S05]  /*3680*/  BRA.U !UP0, `(.L_x_69) ;  /* 0x0000000108c07547 */ /* 0x000fea000b800000 */
[----:B------:R-:W-:Y:S02]  /*3690*/  UIADD3 UR16, UPT, UPT, UR20, UR17, URZ ;  /* 0x0000001114107290 */ /* 0x000fe4000fffe0ff */
[----:B------:R-:W-:Y:S01]  /*36a0*/  UPLOP3.LUT UP3, UPT, UPT, UPT, UPT, 0x40, 0x4 ;  /* 0x000000000004789c */ /* 0x000fe20003f6e870 */
[----:B------:R-:W-:Y:S01]  /*36b0*/  UMOV UR15, UR6 ;  /* 0x00000006000f7c82 */ /* 0x000fe20008000000 */
[----:B------:R-:W-:-:S09]  /*36c0*/  UMOV UR46, UR18 ;  /* 0x00000012002e7c82 */ /* 0x000fd20008000000 */
.L_x_72:
[----:B--2---:R-:W-:Y:S01]  /*36d0*/  ULEA UR8, UR46, UR7, 0x3 ;  /* 0x000000072e087291 */ /* 0x004fe2000f8e18ff */
[----:B---3--:R-:W-:Y:S11]  /*36e0*/  @P2 BRA `(.L_x_70) ;  /* 0x00000000000c2947 */ /* 0x008ff60003800000 */
[----:B-1----:R-:W-:Y:S04]  /*36f0*/  SHF.L.U32 R5, R2, 0x1f, RZ ;  /* 0x0000001f02057819 */ /* 0x002fe800000006ff */
[----:B------:R-:W1:Y:S02]  /*3700*/  SYNCS.PHASECHK.TRANS64.TRYWAIT P0, [UR8], R5 ;  /* 0x00000005ff0075a7 */ /* 0x000e640008001108 */
[----:B-1----:R-:W-:Y:S05]  /*3710*/  @!P0 BRA `(.L_x_71) ;  /* 0x0000006400f48947 */ /* 0x002fea0003800000 */
.L_x_70:
[----:B------:R-:W-:Y:S01]  /*3720*/  UISETP.NE.AND UP0, UPT, UR15, 0x1, UPT ;  /* 0x000000010f00788c */ /* 0x000fe2000bf05270 */
[----:B------:R-:W-:Y:S01]  /*3730*/  PLOP3.LUT P2, PT, PT, PT, PT, 0x80, 0x8 ;  /* 0x000000000008781c */ /* 0x000fe20003f4f070 */
[----:B------:R-:W-:Y:S02]  /*3740*/  UIADD3 UR18, UPT, UPT, UR46, 0x1, URZ ;  /* 0x000000012e127890 */ /* 0x000fe4000fffe0ff */
[----:B------:R-:W-:Y:S02]  /*3750*/  ULEA UR32, UR46, UR14, 0xa ;  /* 0x0000000e2e207291 */ /* 0x000fe4000f8e50ff */
[----:B------:R-:W-:Y:S01]  /*3760*/  UISETP.NE.AND UP1, UPT, UR18, 0x3, UPT ;  /* 0x000000031200788c */ /* 0x000fe2000bf25270 */
[----:B------:R-:W-:Y:S01]  /*3770*/  PLOP3.LUT P0, PT, PT, PT, UP0, 0x80, 0x8 ;  /* 0x000000000008781c */ /* 0x000fe20003f0f008 */
[----:B------:R-:W-:Y:S02]  /*3780*/  UIADD3 UR44, UPT, UPT, UR32, 0x2, URZ ;  /* 0x00000002202c7890 */ /* 0x000fe4000fffe0ff */
[----:B------:R-:W-:Y:S02]  /*3790*/  USEL UR31, URZ, 0x1, UP1 ;  /* 0x00000001ff1f7887 */ /* 0x000fe40008800000 */
[----:B------:R-:W-:Y:S02]  /*37a0*/  USEL UR18, UR18, URZ, UP1 ;  /* 0x000000ff12127287 */ /* 0x000fe40008800000 */
[----:B------:R-:W-:Y:S02]  /*37b0*/  UIADD3 UR40, UPT, UPT, UR32, 0x4, URZ ;  /* 0x0000000420287890 */ /* 0x000fe4000fffe0ff */
[----:B------:R-:W-:Y:S01]  /*37c0*/  @UP0 ULEA UR30, UR18, UR7, 0x3 ;  /* 0x00000007121e0291 */ /* 0x000fe2000f8e18ff */
[----:B------:R-:W-:Y:S01]  /*37d0*/  LOP3.LUT R2, R2, UR31, RZ, 0x3c, !PT ;  /* 0x0000001f02027c12 */ /* 0x000fe2000f8e3cff */
[----:B------:R-:W-:Y:S02]  /*37e0*/  UIADD3 UR36, UPT, UPT, UR32, 0x6, URZ ;  /* 0x0000000620247890 */ /* 0x000fe4000fffe0ff */
[----:B------:R-:W-:Y:S01]  /*37f0*/  UIADD3 UR8, UPT, UPT, UR8, 0x18, URZ ;  /* 0x0000001808087890 */ /* 0x000fe2000fffe0ff */
[----:B-1----:R-:W-:Y:S01]  /*3800*/  @P0 SHF.L.U32 R0, R2, 0x1f, RZ ;  /* 0x0000001f02000819 */ /* 0x002fe200000006ff */
[----:B------:R-:W-:Y:S02]  /*3810*/  UIADD3 UR17, UPT, UPT, UR17, 0x1, URZ ;  /* 0x0000000111117890 */ /* 0x000fe4000fffe0ff */
[----:B------:R-:W-:Y:S01]  /*3820*/  UIADD3 UR15, UPT, UPT, UR15, -0x1, URZ ;  /* 0xffffffff0f0f7890 */ /* 0x000fe2000fffe0ff */
[----:B------:R2:W3:Y:S01]  /*3830*/  @P0 SYNCS.PHASECHK.TRANS64.TRYWAIT P2, [UR30], R0 ;  /* 0x00000000ff0005a7 */ /* 0x0004e2000804111e */
[----:B------:R-:W-:Y:S02]  /*3840*/  ULEA UR30, UR46, UR13, 0x9 ;  /* 0x0000000d2e1e7291 */ /* 0x000fe4000f8e48ff */
[----:B------:R-:W-:Y:S02]  /*3850*/  UISETP.NE.AND UP0, UPT, UR17, UR16, UPT ;  /* 0x000000101100728c */ /* 0x000fe4000bf05270 */
[----:B------:R-:W-:Y:S02]  /*3860*/  UIADD3 UR42, UPT, UPT, UR30, 0x2, URZ ;  /* 0x000000021e2a7890 */ /* 0x000fe4000fffe0ff */
[----:B------:R-:W-:Y:S02]  /*3870*/  UIADD3 UR38, UPT, UPT, UR30, 0x4, URZ ;  /* 0x000000041e267890 */ /* 0x000fe4000fffe0ff */
[----:B------:R-:W-:Y:S01]  /*3880*/  UIADD3 UR34, UPT, UPT, UR30, 0x6, URZ ;  /* 0x000000061e227890 */ /* 0x000fe2000fffe0ff */
[----:B------:R-:W-:Y:S01]  /*3890*/  UMOV UR33, 0x40004040 ;  /* 0x4000404000217882 */ /* 0x000fe20000000000 */
[----:B------:R-:W-:Y:S01]  /*38a0*/  UMOV UR31, 0x40004040 ;  /* 0x40004040001f7882 */ /* 0x000fe20000000000 */
[----:B------:R-:W-:Y:S01]  /*38b0*/  UMOV UR45, 0x40004040 ;  /* 0x40004040002d7882 */ /* 0x000fe20000000000 */
[----:B------:R2:W-:Y:S01]  /*38c0*/  UTCIMMA.2CTA gdesc[UR30], gdesc[UR32], tmem[UR10], tmem[UR28], idesc[UR29], UP3 ;  /* 0x00ff1c201e0075ea */ /* 0x0005e20009a0010a */
[----:B------:R-:W-:Y:S01]  /*38d0*/  UPLOP3.LUT UP3, UPT, UPT, UPT, UPT, 0x80, 0x8 ;  /* 0x000000000008789c */ /* 0x000fe20003f6f070 */
[----:B------:R-:W-:Y:S01]  /*38e0*/  UMOV UR43, 0x40004040 ;  /* 0x40004040002b7882 */ /* 0x000fe20000000000 */
[----:B------:R-:W-:Y:S01]  /*38f0*/  UMOV UR41, 0x40004040 ;  /* 0x4000404000297882 */ /* 0x000fe20000000000 */
[----:B------:R2:W-:Y:S01]  /*3900*/  UTCIMMA.2CTA gdesc[UR42], gdesc[UR44], tmem[UR10], tmem[UR26], idesc[UR27], UPT ;  /* 0x00ff1a2c2a0075ea */ /* 0x0005e2000ba0010a */
[----:B------:R-:W-:Y:S01]  /*3910*/  UMOV UR39, 0x40004040 ;  /* 0x4000404000277882 */ /* 0x000fe20000000000 */
[----:B------:R-:W-:Y:S01]  /*3920*/  UMOV UR37, 0x40004040 ;  /* 0x4000404000257882 */ /* 0x000fe20000000000 */
[----:B------:R-:W-:Y:S01]  /*3930*/  UMOV UR35, 0x40004040 ;  /* 0x4000404000237882 */ /* 0x000fe20000000000 */
[----:B------:R2:W-:Y:S01]  /*3940*/  UTCIMMA.2CTA gdesc[UR38], gdesc[UR40], tmem[UR10], tmem[UR24], idesc[UR25], UPT ;  /* 0x00ff1828260075ea */ /* 0x0005e2000ba0010a */
[----:B------:R2:W-:Y:S01]  /*3950*/  UTCIMMA.2CTA gdesc[UR34], gdesc[UR36], tmem[UR10], tmem[UR22], idesc[UR23], UPT ;  /* 0x00ff1624220075ea */ /* 0x0005e2000ba0010a */
[----:B------:R2:W-:Y:S01]  /*3960*/  UTCBAR.2CTA.MULTICAST [UR8], URZ, UR12 ;  /* 0x000000ff080073e9 */ /* 0x0005e2000820080c */
[----:B------:R-:W-:Y:S01]  /*3970*/  UMOV UR46, UR18 ;  /* 0x00000012002e7c82 */ /* 0x000fe20008000000 */
[----:B------:R-:W-:Y:S05]  /*3980*/  BRA.U UP0, `(.L_x_72) ;  /* 0xfffffffd00507547 */ /* 0x000fea000b83ffff */
.L_x_69:
[----:B------:R-:W-:Y:S01]  /*3990*/  UIADD3 UR9, UPT, UPT, UR9, 0xa0, URZ ;  /* 0x000000a009097890 */ /* 0x000fe2000fffe0ff */
[----:B------:R-:W-:-:S08]  /*39a0*/  UMOV UR17, UR16 ;  /* 0x0000001000117c82 */ /* 0x000fd00008000000 */
[----:B------:R4:W-:Y:S01]  /*39b0*/  UTCBAR.2CTA.MULTICAST [UR9], URZ, UR11 ;  /* 0x000000ff090073e9 */ /* 0x0009e2000820080b */
[----:B------:R-:W-:Y:S02]  /*39c0*/  NOP ;  /* 0x0000000000007918 */ /* 0x000fe40000000000 */
.L_x_67:
[----:B------:R-:W-:Y:S01]  /*39d0*/  UIADD3 UR19, UPT, UPT, UR19, 0x1, URZ ;  /* 0x0000000113137890 */ /* 0x000fe2000fffe0ff */
[----:B------:R-:W-:-:S03]  /*39e0*/  ISETP.NE.AND P0, PT, R8, 0x2, PT ;  /* 0x000000020800780c */ /* 0x000fc60003f05270 */
[----:B------:R-:W-:Y:S01]  /*39f0*/  UISETP.NE.AND UP0, UPT, UR19, 0x4, UPT ;  /* 0x000000041300788c */ /* 0x000fe2000bf05270 */
[----:B-12---:R-:W-:Y:S02]  /*3a00*/  SEL R0, RZ, 0x1, P0 ;  /* 0x00000001ff007807 */ /* 0x006fe40000000000 */
[----:B------:R-:W-:Y:S01]  /*3a10*/  SEL R8, R8, RZ, P0 ;  /* 0x000000ff08087207 */ /* 0x000fe20000000000 */
[----:B------:R-:W-:Y:S01]  /*3a20*/  USEL UR8, URZ, 0x1, UP0 ;  /* 0x00000001ff087887 */ /* 0x000fe20008000000 */
[----:B------:R-:W-:Y:S01]  /*3a30*/  LOP3.LUT R3, R3, R0, RZ, 0x3c, !PT ;  /* 0x0000000003037212 */ /* 0x000fe200078e3cff */
[----:B------:R-:W-:-:S04]  /*3a40*/  USEL UR19, UR19, URZ, UP0 ;  /* 0x000000ff13137287 */ /* 0x000fc80008000000 */
[----:B------:R-:W-:Y:S01]  /*3a50*/  LOP3.LUT R9, R9, UR8, RZ, 0x3c, !PT ;  /* 0x0000000809097c12 */ /* 0x000fe2000f8e3cff */
[----:B------:R-:W-:Y:S07]  /*3a60*/  @P1 BRA `(.L_x_73) ;  /* 0xfffffff800881947 */ /* 0x000fee000383ffff */
[----:B------:R-:W1:Y:S01]  /*3a70*/  S2UR UR6, SR_CgaCtaId ;  /* 0x00000000000679c3 */ /* 0x000e620000008800 */
[----:B------:R-:W-:Y:S01]  /*3a80*/  ELECT P0, URZ, PT ;  /* 0x0000000000ff782f */ /* 0x000fe20003800000 */
[----:B------:R-:W-:Y:S01]  /*3a90*/  HFMA2 R0, -RZ, RZ, 0, 5.9604644775390625e-08 ;  /* 0x00000001ff007431 */ /* 0x000fe200000001ff */
[----:B------:R-:W-:-:S05]  /*3aa0*/  UMOV UR8, 0x40 ;  /* 0x0000004000087882 */ /* 0x000fca0000000000 */
[----:B------:R-:W-:Y:S01]  /*3ab0*/  UVIRTCOUNT.DEALLOC.SMPOOL 0x80 ;  /* 0x000000800000784c */ /* 0x000fe20000000000 */
[----:B------:R-:W-:Y:S02]  /*3ac0*/  UISETP.NE.AND UP0, UPT, UR5, URZ, UPT ;  /* 0x000000ff0500728c */ /* 0x000fe4000bf05270 */
[----:B-1----:R-:W-:-:S09]  /*3ad0*/  ULEA UR6, UR6, UR8, 0x18 ;  /* 0x0000000806067291 */ /* 0x002fd2000f8ec0ff */
[----:B------:R1:W-:Y:S01]  /*3ae0*/  @P0 STS.U8 [UR6+0x1c], R0 ;  /* 0x00001c00ff000988 */ /* 0x0003e20008000006 */
[----:B------:R-:W-:Y:S05]  /*3af0*/  BRA.U UP0, `(.L_x_74) ;  /* 0x0000000100a07547 */ /* 0x000fea000b800000 */
[----:B------:R-:W-:Y:S01]  /*3b00*/  UIADD3 UR5, UPT, UPT, UR7, 0xc0, URZ ;  /* 0x000000c007057890 */ /* 0x000fe2000fffe0ff */
[----:B------:R-:W-:-:S03]  /*3b10*/  SHF.L.U32 R3, R9, 0x1f, RZ ;  /* 0x0000001f09037819 */ /* 0x000fc600000006ff */
[----:B------:R-:W-:-:S09]  /*3b20*/  ULEA UR8, UR19, UR5, 0x3 ;  /* 0x0000000513087291 */ /* 0x000fd2000f8e18ff */
[----:B------:R-:W2:Y:S02]  /*3b30*/  SYNCS.PHASECHK.TRANS64.TRYWAIT P0, [UR8], R3 ;  /* 0x00000003ff0075a7 */ /* 0x000ea40008001108 */
[----:B--2---:R-:W-:Y:S05]  /*3b40*/  @!P0 BRA `(.L_x_75) ;  /* 0x0000006400008947 */ /* 0x004fea0003800000 */
.L_x_163:
[----:B----4-:R-:W-:-:S04]  /*3b50*/  UIADD3 UR9, UPT, UPT, UR19, 0x1, URZ ;  /* 0x0000000113097890 */ /* 0x010fc8000fffe0ff */
        /* <DEDUP_REMOVED lines=8> */
.L_x_165:
        /* <DEDUP_REMOVED lines=9> */
.L_x_167:
[----:B------:R-:W-:-:S04]  /*3c70*/  UIADD3 UR9, UPT, UPT, UR9, 0x1, URZ ;  /* 0x0000000109097890 */ /* 0x000fc8000fffe0ff */
[----:B------:R-:W-:-:S04]  /*3c80*/  UISETP.NE.AND UP1, UPT, UR9, 0x4, UPT ;  /* 0x000000040900788c */ /* 0x000fc8000bf25270 */
[----:B------:R-:W-:Y:S02]  /*3c90*/  USEL UR8, URZ, 0x1, UP1 ;  /* 0x00000001ff087887 */ /* 0x000fe40008800000 */
[----:B------:R-:W-:-:S04]  /*3ca0*/  USEL UR9, UR9, URZ, UP1 ;  /* 0x000000ff09097287 */ /* 0x000fc80008800000 */
[----:B------:R-:W-:Y:S01]  /*3cb0*/  ULEA UR9, UR9, UR5, 0x3 ;  /* 0x0000000509097291 */ /* 0x000fe2000f8e18ff */
[----:B-1----:R-:W-:-:S04]  /*3cc0*/  LOP3.LUT R3, R2, UR8, RZ, 0x3c, !PT ;  /* 0x0000000802037c12 */ /* 0x002fc8000f8e3cff */
[----:B------:R-:W-:Y:S01]  /*3cd0*/  SHF.L.U32 R3, R3, 0x1f, RZ ;  /* 0x0000001f03037819 */ /* 0x000fe200000006ff */
[----:B------:R-:W-:-:S04]  /*3ce0*/  IMAD.U32 R0, RZ, RZ, UR9 ;  /* 0x00000009ff007e24 */ /* 0x000fc8000f8e00ff */
[----:B------:R1:W2:Y:S03]  /*3cf0*/  SYNCS.PHASECHK.TRANS64.TRYWAIT P0, [R0+URZ], R3 ;  /* 0x00000003000075a7 */ /* 0x0002a600080011ff */
[----:B--2---:R-:W-:Y:S05]  /*3d00*/  @!P0 NANOSLEEP.SYNCS 0x989680 ;  /* 0x009896800000895d */ /* 0x004fea0003900000 */
[----:B------:R-:W2:Y:S02]  /*3d10*/  @!P0 SYNCS.PHASECHK.TRANS64 P0, [R0+URZ], R3 ;  /* 0x00000003000085a7 */ /* 0x000ea400080010ff */
[----:B--2---:R-:W-:Y:S05]  /*3d20*/  @P0 BRA `(.L_x_78) ;  /* 0x0000000000200947 */ /* 0x004fea0003800000 */
.L_x_79:
[----:B--2---:R2:W4:Y:S02]  /*3d30*/  SYNCS.PHASECHK.TRANS64.TRYWAIT P0, [R0+URZ], R3 ;  /* 0x00000003000075a7 */ /* 0x00452400080011ff */
[----:B----4-:R-:W-:Y:S05]  /*3d40*/  @!P0 NANOSLEEP.SYNCS 0x989680 ;  /* 0x009896800000895d */ /* 0x010fea0003900000 */
[----:B------:R-:W4:Y:S02]  /*3d50*/  @!P0 SYNCS.PHASECHK.TRANS64 P0, [R0+URZ], R3 ;  /* 0x00000003000085a7 */ /* 0x000f2400080010ff */
[----:B----4-:R-:W-:Y:S05]  /*3d60*/  @!P0 BRA `(.L_x_79) ;  /* 0xfffffffc00f08947 */ /* 0x010fea000383ffff */
[----:B------:R-:W-:Y:S05]  /*3d70*/  BRA `(.L_x_78) ;  /* 0x00000000000c7947 */ /* 0x000fea0003800000 */
.L_x_74:
[----:B------:R-:W-:-:S04]  /*3d80*/  UIADD3 UR5, UPT, UPT, UR7, 0x100, URZ ;  /* 0x0000010007057890 */ /* 0x000fc8000fffe0ff */
[----:B------:R-:W-:-:S09]  /*3d90*/  UPRMT UR5, UR4, 0x654, UR5 ;  /* 0x0000065404057896 */ /* 0x000fd20008000005 */
[----:B------:R-:W-:Y:S03]  /*3da0*/  SYNCS.ARRIVE.TRANS64.RED.A1T0 RZ, [UR5], RZ ;  /* 0x000000ffffff79a7 */ /* 0x000fe60008100405 */
.L_x_78:
[----:B-12---:R-:W-:Y:S01]  /*3db0*/  SHF.L.U32 R3, RZ, 0x1f, RZ ;  /* 0x0000001fff037819 */ /* 0x006fe200000006ff */
[----:B------:R-:W-:Y:S01]  /*3dc0*/  UIADD3 UR5, UPT, UPT, UR7, 0x100, URZ ;  /* 0x0000010007057890 */ /* 0x000fe2000fffe0ff */
[----:B------:R-:W-:Y:S02]  /*3dd0*/  PLOP3.LUT P0, PT, PT, PT, UP0, 0x80, 0x8 ;  /* 0x000000000008781c */ /* 0x000fe40003f0f008 */
[----:B------:R-:W1:Y:S02]  /*3de0*/  SYNCS.PHASECHK.TRANS64.TRYWAIT P1, [UR7+0x100], R3 ;  /* 0x00010003ff0075a7 */ /* 0x000e640008021107 */
[----:B-1----:R-:W-:Y:S09]  /*3df0*/  @!P1 BRA `(.L_x_80) ;  /* 0x00000060009c9947 */ /* 0x002ff20003800000 */
.L_x_169:
[----:B------:R-:W-:Y:S01]  /*3e00*/  @!UP0 UPRMT UR5, UR4, 0x654, UR5 ;  /* 0x0000065404058896 */ /* 0x000fe20008000005 */
[----:B------:R-:W-:Y:S02]  /*3e10*/  UMOV UR8, 0xffff ;  /* 0x0000ffff00087882 */ /* 0x000fe40000000000 */
[----:B------:R-:W-:-:S06]  /*3e20*/  UMOV UR4, 0x1 ;  /* 0x0000000100047882 */ /* 0x000fcc0000000000 */
[----:B------:R-:W-:Y:S01]  /*3e30*/  @!P0 SYNCS.ARRIVE.TRANS64.RED.A1T0 RZ, [UR5], RZ ;  /* 0x000000ffffff89a7 */ /* 0x000fe20008100405 */
[----:B------:R-:W-:Y:S01]  /*3e40*/  NOP ;  /* 0x0000000000007918 */ /* 0x000fe20000000000 */
[----:B-1----:R-:W1:Y:S01]  /*3e50*/  LDS R0, [UR6+0x14] ;  /* 0x00001406ff007984 */ /* 0x002e620008000800 */
[----:B------:R-:W-:-:S04]  /*3e60*/  ULOP3.LUT UR5, UR21, 0xffff, URZ, 0xc0, !UPT ;  /* 0x0000ffff15057892 */ /* 0x000fc8000f8ec0ff */
[----:B------:R-:W-:-:S04]  /*3e70*/  USHF.R.U32.HI UR5, URZ, 0x5, UR5 ;  /* 0x00000005ff057899 */ /* 0x000fc80008011605 */
[----:B------:R-:W-:Y:S02]  /*3e80*/  USHF.L.U32 UR8, UR8, UR5, URZ ;  /* 0x0000000508087299 */ /* 0x000fe400080006ff */
[----:B------:R-:W-:-:S04]  /*3e90*/  USHF.L.U32 UR4, UR4, UR5, URZ ;  /* 0x0000000504047299 */ /* 0x000fc800080006ff */
[----:B-1----:R-:W-:-:S04]  /*3ea0*/  LOP3.LUT R0, R0, UR8, RZ, 0xc0, !PT ;  /* 0x0000000800007c12 */ /* 0x002fc8000f8ec0ff */
[----:B------:R-:W-:-:S13]  /*3eb0*/  ISETP.NE.AND P0, PT, R0, UR8, PT ;  /* 0x0000000800007c0c */ /* 0x000fda000bf05270 */
[----:B------:R-:W-:Y:S05]  /*3ec0*/  @P0 BRA `(.L_x_81) ;  /* 0x0000000000580947 */ /* 0x000fea0003800000 */
[----:B------:R-:W1:Y:S02]  /*3ed0*/  LDS R0, [UR6+0x18] ;  /* 0x00001806ff007984 */ /* 0x000e640008000800 */
[----:B-1----:R-:W-:-:S04]  /*3ee0*/  LOP3.LUT R0, R0, UR4, RZ, 0xc0, !PT ;  /* 0x0000000400007c12 */ /* 0x002fc8000f8ec0ff */
[----:B------:R-:W-:-:S13]  /*3ef0*/  ISETP.NE.AND P0, PT, R0, UR4, PT ;  /* 0x0000000400007c0c */ /* 0x000fda000bf05270 */
[----:B------:R-:W-:Y:S05]  /*3f00*/  @P0 BRA `(.L_x_82) ;  /* 0x00000000003c0947 */ /* 0x000fea0003800000 */
[----:B------:R-:W1:Y:S01]  /*3f10*/  S2R R2, SR_LANEID ;  /* 0x0000000000027919 */ /* 0x000e620000000000 */
[----:B------:R-:W-:Y:S01]  /*3f20*/  ULOP3.LUT UR8, URZ, UR8, URZ, 0x33, !UPT ;  /* 0x00000008ff087292 */ /* 0x000fe2000f8e33ff */
[----:B------:R-:W-:Y:S01]  /*3f30*/  LOP3.LUT R4, RZ, UR4, RZ, 0x33, !PT ;  /* 0x00000004ff047c12 */ /* 0x000fe2000f8e33ff */
[----:B------:R-:W-:Y:S02]  /*3f40*/  VOTEU.ANY UR7, UPT, PT ;  /* 0x0000000000077886 */ /* 0x000fe400038e0100 */
[----:B------:R-:W-:Y:S01]  /*3f50*/  UFLO.U32 UR7, UR7 ;  /* 0x00000007000772bd */ /* 0x000fe200080e0000 */
[----:B------:R-:W2:Y:S01]  /*3f60*/  REDUX UR4, R4 ;  /* 0x00000000040473c4 */ /* 0x000ea20000000000 */
[----:B------:R-:W-:-:S06]  /*3f70*/  IMAD.U32 R0, RZ, RZ, UR8 ;  /* 0x00000008ff007e24 */ /* 0x000fcc000f8e00ff */
[----:B------:R1:W-:Y:S01]  /*3f80*/  UTCATOMSWS.AND URZ, UR8 ;  /* 0x0000000800ff79e3 */ /* 0x0003e20008000000 */
[----:B------:R-:W3:Y:S01]  /*3f90*/  REDUX UR5, R0 ;  /* 0x00000000000573c4 */ /* 0x000ee20000000000 */
[----:B-1----:R-:W-:Y:S01]  /*3fa0*/  ISETP.EQ.U32.AND P0, PT, R2, UR7, PT ;  /* 0x0000000702007c0c */ /* 0x002fe2000bf02070 */
[----:B--2---:R-:W-:Y:S01]  /*3fb0*/  IMAD.U32 R2, RZ, RZ, UR4 ;  /* 0x00000004ff027e24 */ /* 0x004fe2000f8e00ff */
[----:B---3--:R-:W-:-:S11]  /*3fc0*/  MOV R3, UR5 ;  /* 0x0000000500037c02 */ /* 0x008fd60008000f00 */
[----:B------:R1:W-:Y:S04]  /*3fd0*/  @P0 ATOMS.AND RZ, [UR6+0x14], R3 ;  /* 0x00001403ffff098c */ /* 0x0003e8000a800006 */
[----:B------:R1:W-:Y:S01]  /*3fe0*/  @P0 ATOMS.AND RZ, [UR6+0x18], R2 ;  /* 0x00001802ffff098c */ /* 0x0003e2000a800006 */
[----:B------:R-:W-:Y:S05]  /*3ff0*/  BRA `(.L_x_83) ;  /* 0x0000000000147947 */ /* 0x000fea0003800000 */
.L_x_82:
[----:B------:R-:W-:Y:S02]  /*4000*/  MOV R2, 0x4020 ;  /* 0x0000402000027802 */ /* 0x000fe40000000f00 */
[----:B---345:R-:W-:Y:S05]  /*4010*/  CALL.REL.NOINC `($__internal_0_$__cuda_sm10x_tcgen05_guardrail_trap_col_being_dealloced_not_returned_by_alloc) ;  /* 0x0000006400787944 */ /* 0x038fea0003c00000 */
[----:B------:R-:W-:Y:S05]  /*4020*/  BRA `(.L_x_83) ;  /* 0x0000000000087947 */ /* 0x000fea0003800000 */
.L_x_81:
[----:B------:R-:W-:Y:S02]  /*4030*/  MOV R2, 0x4050 ;  /* 0x0000405000027802 */ /* 0x000fe40000000f00 */
[----:B---345:R-:W-:Y:S05]  /*4040*/  CALL.REL.NOINC `($__internal_2_$__cuda_sm10x_tcgen05_guardrail_trap_unallocated_columns_being_dealloced) ;  /* 0x0000006400847944 */ /* 0x038fea0003c00000 */
.L_x_83:
[----:B------:R-:W-:Y:S01]  /*4050*/  NOP ;  /* 0x0000000000007918 */ /* 0x000fe20000000000 */
[----:B----4-:R-:W-:Y:S05]  /*4060*/  EXIT ;  /* 0x000000000000794d */ /* 0x010fea0003800000 */
.L_x_54:
[----:B------:R-:W-:-:S09]  /*4070*/  UISETP.NE.OR UP5, UPT, UR10, 0x3, !UP5 ;  /* 0x000000030a00788c */ /* 0x000fd2000efa5670 */
[----:B------:R-:W-:Y:S05]  /*4080*/  BRA.U UP5, `(.L_x_84) ;  /* 0x0000001105787547 */ /* 0x000fea000b800000 */
[----:B------:R-:W1:Y:S01]  /*4090*/  LDC R0, c[0x0][0xb30] ;  /* 0x0002cc00ff007b82 */ /* 0x000e620000000800 */
[----:B------:R-:W2:Y:S01]  /*40a0*/  LDCU.64 UR8, c[0x0][0x888] ;  /* 0x00011100ff0877ac */ /* 0x000ea20008000a00 */
[----:B------:R-:W-:Y:S02]  /*40b0*/  HFMA2 R29, -RZ, RZ, 0, 0 ;  /* 0x00000000ff1d7431 */ /* 0x000fe400000001ff */
[----:B------:R-:W-:Y:S01]  /*40c0*/  IMAD.MOV.U32 R31, RZ, RZ, 0x1 ;  /* 0x00000001ff1f7424 */ /* 0x000fe200078e00ff */
[----:B------:R-:W-:Y:S01]  /*40d0*/  MOV R23, 0x1000 ;  /* 0x0000100000177802 */ /* 0x000fe20000000f00 */
[----:B------:R-:W3:Y:S01]  /*40e0*/  LDCU.64 UR4, c[0x0][0x890] ;  /* 0x00011200ff0477ac */ /* 0x000ee20008000a00 */
[----:B------:R-:W-:Y:S01]  /*40f0*/  IMAD.MOV.U32 R30, RZ, RZ, RZ ;  /* 0x000000ffff1e7224 */ /* 0x000fe200078e00ff */
[----:B------:R-:W4:Y:S01]  /*4100*/  LDC R19, c[0x0][0x370] ;  /* 0x0000dc00ff137b82 */ /* 0x000f220000000800 */
[----:B------:R-:W-:Y:S01]  /*4110*/  UMOV UR7, 0x400 ;  /* 0x0000040000077882 */ /* 0x000fe20000000000 */
[----:B------:R-:W-:-:S02]  /*4120*/  UPLOP3.LUT UP1, UPT, UPT, UPT, UPT, 0x40, 0x4 ;  /* 0x000000000004789c */ /* 0x000fc40003f2e870 */
[----:B------:R-:W-:-:S04]  /*4130*/  ULEA UR7, UR37, UR7, 0x18 ;  /* 0x0000000725077291 */ /* 0x000fc8000f8ec0ff */
[----:B------:R-:W4:Y:S01]  /*4140*/  LDC R2, c[0x0][0xb0c] ;  /* 0x0002c300ff027b82 */ /* 0x000f220000000800 */
[----:B------:R-:W-:Y:S02]  /*4150*/  UIADD3 UR13, UPT, UPT, UR7, 0x48, URZ ;  /* 0x00000048070d7890 */ /* 0x000fe4000fffe0ff */
[----:B--2---:R-:W-:Y:S02]  /*4160*/  UISETP.NE.U32.AND UP3, UPT, UR8, URZ, UPT ;  /* 0x000000ff0800728c */ /* 0x004fe4000bf65070 */
[----:B------:R-:W-:Y:S02]  /*4170*/  UIADD3 UR41, UPT, UPT, UR7, 0x30, URZ ;  /* 0x0000003007297890 */ /* 0x000fe4000fffe0ff */
[----:B---3--:R-:W-:Y:S01]  /*4180*/  UISETP.NE.U32.AND UP4, UPT, UR4, URZ, UPT ;  /* 0x000000ff0400728c */ /* 0x008fe2000bf85070 */
[----:B------:R-:W2:Y:S01]  /*4190*/  LDC R18, c[0x0][0xb20] ;  /* 0x0002c800ff127b82 */ /* 0x000ea20000000800 */
[----:B-1----:R-:W-:Y:S01]  /*41a0*/  ISETP.NE.AND P1, PT, R0, 0x1, PT ;  /* 0x000000010000780c */ /* 0x002fe20003f25270 */
[----:B------:R-:W-:-:S02]  /*41b0*/  UISETP.NE.AND.EX UP3, UPT, UR9, URZ, UPT, UP3 ;  /* 0x000000ff0900728c */ /* 0x000fc4000bf65330 */
[----:B------:R-:W-:Y:S02]  /*41c0*/  UIADD3 UR33, UPT, UPT, UR7, 0x38, URZ ;  /* 0x0000003807217890 */ /* 0x000fe4000fffe0ff */
[----:B------:R-:W-:Y:S02]  /*41d0*/  UIADD3 UR25, UPT, UPT, UR7, 0x40, URZ ;  /* 0x0000004007197890 */ /* 0x000fe4000fffe0ff */
[----:B------:R-:W1:Y:S01]  /*41e0*/  LDC.64 R32, c[0x0][0x348] ;  /* 0x0000d200ff207b82 */ /* 0x000e620000000a00 */
[----:B------:R-:W-:Y:S02]  /*41f0*/  UPRMT UR13, UR37, 0x654, UR13 ;  /* 0x00000654250d7896 */ /* 0x000fe4000800000d */
[----:B------:R-:W-:-:S05]  /*4200*/  UISETP.NE.AND.EX UP4, UPT, UR5, URZ, UPT, UP4 ;  /* 0x000000ff0500728c */ /* 0x000fca000bf85340 */
[----:B------:R-:W3:Y:S08]  /*4210*/  LDC.64 R16, c[0x0][0xb10] ;  /* 0x0002c400ff107b82 */ /* 0x000ef00000000a00 */
[----:B------:R-:W1:Y:S08]  /*4220*/  LDC.64 R6, c[0x0][0xb18] ;  /* 0x0002c600ff067b82 */ /* 0x000e700000000a00 */
[----:B------:R-:W1:Y:S08]  /*4230*/  LDC.64 R4, c[0x0][0xb28] ;  /* 0x0002ca00ff047b82 */ /* 0x000e700000000a00 */
[----:B--2-4-:R-:W1:Y:S02]  /*4240*/  LDC R22, c[0x0][0x374] ;  /* 0x0000dd00ff167b82 */ /* 0x014e640000000800 */
.L_x_95:
[C---:B------:R-:W-:Y:S02]  /*4250*/  LEA R0, R30.reuse, UR7, 0x3 ;  /* 0x000000071e007c11 */ /* 0x040fe4000f8e18ff */
[----:B------:R-:W-:Y:S02]  /*4260*/  SHF.L.U32 R3, R29, 0x1f, RZ ;  /* 0x0000001f1d037819 */ /* 0x000fe400000006ff */
[----:B------:R-:W-:Y:S02]  /*4270*/  LEA R24, R30, UR7, 0x4 ;  /* 0x000000071e187c11 */ /* 0x000fe4000f8e20ff */
[----:B--2---:R-:W2:Y:S02]  /*4280*/  SYNCS.PHASECHK.TRANS64.TRYWAIT P0, [R0+URZ+0x80], R3 ;  /* 0x00008003000075a7 */ /* 0x004ea400080011ff */
[----:B--2---:R-:W-:Y:S05]  /*4290*/  @!P0 BRA `(.L_x_85) ;  /* 0x0000005c008c8947 */ /* 0x004fea0003800000 */
.L_x_170:
[----:B------:R-:W-:Y:S01]  /*42a0*/  ISETP.GE.AND P0, PT, R40, 0x1, PT ;  /* 0x000000012800780c */ /* 0x000fe20003f06270 */
[----:B------:R-:W4:Y:S01]  /*42b0*/  LDS.128 R24, [R24+0x110] ;  /* 0x0001100018187984 */ /* 0x000f220000000c00 */
[----:B--2---:R-:W-:Y:S01]  /*42c0*/  VIADD R0, R0, 0x90 ;  /* 0x0000009000007836 */ /* 0x004fe20000000000 */
[----:B------:R-:W-:Y:S01]  /*42d0*/  @!PT LDS RZ, [RZ] ;  /* 0x00000000fffff984 */ /* 0x000fe20000000800 */
[----:B------:R-:W-:Y:S01]  /*42e0*/  @!PT LDS RZ, [RZ] ;  /* 0x00000000fffff984 */ /* 0x000fe20000000800 */
[----:B------:R-:W-:Y:S01]  /*42f0*/  @!PT LDS RZ, [RZ] ;  /* 0x00000000fffff984 */ /* 0x000fe20000000800 */
[----:B------:R-:W-:Y:S01]  /*4300*/  @!PT LDS RZ, [RZ] ;  /* 0x00000000fffff984 */ /* 0x000fe20000000800 */
[----:B------:R2:W-:Y:S06]  /*4310*/  MEMBAR.ALL.CTA ;  /* 0x0000000000007992 */ /* 0x0005ec0000008000 */
[----:B--2---:R-:W2:Y:S01]  /*4320*/  FENCE.VIEW.ASYNC.S ;  /* 0x00000000000073c6 */ /* 0x004ea20000000000 */
[----:B------:R-:W-:Y:S04]  /*4330*/  PRMT R0, RZ, 0x654, R0 ;  /* 0x00000654ff007816 */ /* 0x000fe80000000000 */
[----:B--2---:R2:W-:Y:S01]  /*4340*/  SYNCS.ARRIVE.TRANS64.RED.A1T0 RZ, [R0+URZ], RZ ;  /* 0x000000ff00ff79a7 */ /* 0x0045e200081004ff */
[----:B----4-:R-:W-:Y:S11]  /*4350*/  LOP3.LUT P3, RZ, R26, 0x1, RZ, 0xc0, !PT ;  /* 0x000000011aff7812 */ /* 0x010ff6000786c0ff */
[----:B------:R-:W-:Y:S02]  /*4360*/  @!UPT UIADD3 URZ, UPT, UPT, URZ, URZ, URZ ;  /* 0x000000fffffff290 */ /* 0x000fe4000fffe0ff */
[----:B------:R-:W-:Y:S02]  /*4370*/  @P3 MOV R13, R24 ;  /* 0x00000018000d3202 */ /* 0x000fe40000000f00 */
[----:B------:R-:W-:Y:S01]  /*4380*/  @P3 LOP3.LUT R8, R25, 0xffff, RZ, 0xc0, !PT ;  /* 0x0000ffff19083812 */ /* 0x000fe200078ec0ff */
[----:B--2---:R-:W-:Y:S06]  /*4390*/  @!P0 BRA `(.L_x_86) ;  /* 0x0000000000a48947 */ /* 0x004fec0003800000 */
[----:B-1----:R-:W-:Y:S01]  /*43a0*/  IMAD.HI.U32 R35, R22, R7, RZ ;  /* 0x0000000716237227 */ /* 0x002fe200078e00ff */
[----:B------:R-:W-:Y:S02]  /*43b0*/  ISETP.NE.AND P0, PT, R6, 0x1, PT ;  /* 0x000000010600780c */ /* 0x000fe40003f05270 */
[----:B------:R-:W-:Y:S01]  /*43c0*/  ISETP.NE.AND P2, PT, R40, 0x1, PT ;  /* 0x000000012800780c */ /* 0x000fe20003f45270 */
[----:B---3--:R-:W-:Y:S01]  /*43d0*/  IMAD.HI.U32 R34, R19, R16, RZ ;  /* 0x0000001013227227 */ /* 0x008fe200078e00ff */
[----:B------:R-:W-:Y:S02]  /*43e0*/  SHF.R.U32.HI R35, RZ, R18, R35 ;  /* 0x00000012ff237219 */ /* 0x000fe40000011623 */
[----:B------:R-:W-:Y:S01]  /*43f0*/  ISETP.NE.AND P4, PT, R2, 0x1, PT ;  /* 0x000000010200780c */ /* 0x000fe20003f85270 */
[----:B------:R-:W-:Y:S01]  /*4400*/  IMAD.HI.U32 R36, R13, R16, RZ ;  /* 0x000000100d247227 */ /* 0x000fe200078e00ff */
[----:B------:R-:W-:Y:S02]  /*4410*/  SHF.R.U32.HI R34, RZ, R17, R34 ;  /* 0x00000011ff227219 */ /* 0x000fe40000011622 */
[----:B------:R-:W-:Y:S01]  /*4420*/  SEL R3, R22, R35, !P0 ;  /* 0x0000002316037207 */ /* 0x000fe20004000000 */
[C---:B------:R-:W-:Y:S01]  /*4430*/  IMAD.HI.U32 R35, R8.reuse, R7, RZ ;  /* 0x0000000708237227 */ /* 0x040fe200078e00ff */
[----:B------:R-:W-:Y:S02]  /*4440*/  SEL R11, R19, R34, !P4 ;  /* 0x00000022130b7207 */ /* 0x000fe40006000000 */
[----:B------:R-:W-:Y:S01]  /*4450*/  SHF.R.U32.HI R36, RZ, R17, R36 ;  /* 0x00000011ff247219 */ /* 0x000fe20000011624 */
[----:B------:R-:W-:Y:S01]  /*4460*/  IMAD.HI.U32 R38, R3, R4, RZ ;  /* 0x0000000403267227 */ /* 0x000fe200078e00ff */
[----:B------:R-:W-:Y:S03]  /*4470*/  SHF.R.U32.HI R35, RZ, R18, R35 ;  /* 0x00000012ff237219 */ /* 0x000fe60000011623 */
[----:B------:R-:W-:Y:S01]  /*4480*/  IMAD.HI.U32 R34, R11, R4, RZ ;  /* 0x000000040b227227 */ /* 0x000fe200078e00ff */
[----:B------:R-:W-:Y:S02]  /*4490*/  @P2 SHF.R.U32.HI R3, RZ, R5, R38 ;  /* 0x00000005ff032219 */ /* 0x000fe40000011626 */
[----:B------:R-:W-:Y:S02]  /*44a0*/  SEL R9, R8, R35, !P0 ;  /* 0x0000002308097207 */ /* 0x000fe40004000000 */
[----:B------:R-:W-:Y:S01]  /*44b0*/  @P2 SHF.R.U32.HI R11, RZ, R5, R34 ;  /* 0x00000005ff0b2219 */ /* 0x000fe20000011622 */
[C---:B------:R-:W-:Y:S01]  /*44c0*/  IMAD R10, R40.reuse, R3, RZ ;  /* 0x00000003280a7224 */ /* 0x040fe200078e02ff */
[----:B------:R-:W-:Y:S01]  /*44d0*/  SEL R3, R13, R36, !P4 ;  /* 0x000000240d037207 */ /* 0x000fe20006000000 */
[C---:B------:R-:W-:Y:S03]  /*44e0*/  IMAD.HI.U32 R14, R9.reuse, R4, RZ ;  /* 0x00000004090e7227 */ /* 0x040fe600078e00ff */
[----:B------:R-:W-:Y:S01]  /*44f0*/  ISETP.GE.AND P0, PT, R9, R10, PT ;  /* 0x0000000a0900720c */ /* 0x000fe20003f06270 */
[C---:B------:R-:W-:Y:S01]  /*4500*/  IMAD R12, R40.reuse, R11, RZ ;  /* 0x0000000b280c7224 */ /* 0x040fe200078e02ff */
[-C--:B------:R-:W-:Y:S04]  /*4510*/  SHF.R.U32.HI R14, RZ, R5.reuse, R14 ;  /* 0x00000005ff0e7219 */ /* 0x080fe8000001160e */
[----:B------:R-:W-:Y:S02]  /*4520*/  ISETP.GE.OR P0, PT, R3, R12, P0 ;  /* 0x0000000c0300720c */ /* 0x000fe40000706670 */
[----:B------:R-:W-:Y:S05]  /*4530*/  SEL R15, R9, R14, !P2 ;  /* 0x0000000e090f7207 */ /* 0x000fea0005000000 */
[----:B------:R-:W-:Y:S04]  /*4540*/  IMAD.MOV R14, RZ, RZ, -R15 ;  /* 0x000000ffff0e7224 */ /* 0x000fe800078e0a0f */
[----:B------:R-:W-:Y:S02]  /*4550*/  IMAD R14, R40, R14, R9 ;  /* 0x0000000e280e7224 */ /* 0x000fe400078e0209 */
[C---:B------:R-:W-:Y:S05]  /*4560*/  @!P0 IMAD.HI.U32 R10, R3.reuse, R4, RZ ;  /* 0x00000004030a8227 */ /* 0x040fea00078e00ff */
[----:B------:R-:W-:Y:S04]  /*4570*/  @!P0 SHF.R.U32.HI R10, RZ, R5, R10 ;  /* 0x00000005ff0a8219 */ /* 0x000fe8000001160a */
[----:B------:R-:W-:Y:S01]  /*4580*/  @!P0 SEL R0, R3, R10, !P2 ;  /* 0x0000000a03008207 */ /* 0x000fe20005000000 */
[----:B------:R-:W-:Y:S03]  /*4590*/  IMAD.MOV R10, RZ, RZ, -R3 ;  /* 0x000000ffff0a7224 */ /* 0x000fe600078e0a03 */
[----:B------:R-:W-:Y:S01]  /*45a0*/  @!P0 IADD3 R15, PT, PT, R15, -R0, RZ ;  /* 0x800000000f0f8210 */ /* 0x000fe20007ffe0ff */
[----:B------:R-:W-:Y:S01]  /*45b0*/  @!P0 IMAD R0, R11, R14, R0 ;  /* 0x0000000e0b008224 */ /* 0x000fe200078e0200 */
[----:B------:R-:W-:Y:S01]  /*45c0*/  IADD3 R11, PT, PT, -R9, RZ, RZ ;  /* 0x000000ff090b7210 */ /* 0x000fe20007ffe1ff */
[----:B------:R-:W-:Y:S02]  /*45d0*/  IMAD R13, R2, R10, R13 ;  /* 0x0000000a020d7224 */ /* 0x000fe400078e020d */
[----:B------:R-:W-:Y:S02]  /*45e0*/  @!P0 IMAD R9, R15, R40, R3 ;  /* 0x000000280f098224 */ /* 0x000fe400078e0203 */
[----:B------:R-:W-:Y:S02]  /*45f0*/  @!P0 IMAD.MOV.U32 R3, RZ, RZ, R0 ;  /* 0x000000ffff038224 */ /* 0x000fe400078e0000 */
[----:B------:R-:W-:Y:S02]  /*4600*/  IMAD R8, R6, R11, R8 ;  /* 0x0000000b06087224 */ /* 0x000fe400078e0208 */
[----:B------:R-:W-:Y:S02]  /*4610*/  IMAD R13, R3, R2, R13 ;  /* 0x00000002030d7224 */ /* 0x000fe400078e020d */
[----:B------:R-:W-:Y:S02]  /*4620*/  IMAD R8, R9, R6, R8 ;  /* 0x0000000609087224 */ /* 0x000fe400078e0208 */
.L_x_86:
[----:B------:R-:W-:Y:S05]  /*4630*/  BRA.U UP1, `(.L_x_87) ;  /* 0x0000000101107547 */ /* 0x000fea000b800000 */
[----:B------:R-:W-:Y:S04]  /*4640*/  MOV R0, UR6 ;  /* 0x0000000600007c02 */ /* 0x000fe80008000f00 */
[----:B------:R-:W-:Y:S04]  /*4650*/  SHF.L.U32 R3, R0, 0x1f, RZ ;  /* 0x0000001f00037819 */ /* 0x000fe800000006ff */
[----:B------:R-:W2:Y:S02]  /*4660*/  SYNCS.PHASECHK.TRANS64.TRYWAIT P0, [UR7+0x78], R3 ;  /* 0x00007803ff0075a7 */ /* 0x000ea40008001107 */
[----:B--2---:R-:W-:Y:S05]  /*4670*/  @!P0 BRA `(.L_x_88) ;  /* 0x0000005800a88947 */ /* 0x004fea0003800000 */
.L_x_87:
[----:B------:R-:W-:Y:S02]  /*4680*/  R2UR UR42, R20 ;  /* 0x00000000142a72ca */ /* 0x000fe400000e0000 */
[----:B------:R-:W-:Y:S02]  /*4690*/  R2UR UR43, R21 ;  /* 0x00000000152b72ca */ /* 0x000fe400000e0000 */
[----:B------:R-:W-:Y:S02]  /*46a0*/  ISETP.NE.U32.AND P2, PT, RZ, UR4, PT ;  /* 0x00000004ff007c0c */ /* 0x000fe4000bf45070 */
[----:B------:R-:W-:Y:S02]  /*46b0*/  SHF.L.U32 R12, R31, 0x1f, RZ ;  /* 0x0000001f1f0c7819 */ /* 0x000fe400000006ff */
[----:B------:R-:W-:Y:S05]  /*46c0*/  ISETP.NE.AND.EX P2, PT, RZ, UR5, PT, P2 ;  /* 0x00000005ff007c0c */ /* 0x000fea000bf45320 */
[----:B------:R-:W-:Y:S02]  /*46d0*/  USHF.L.U32 UR42, UR42, 0x8, URZ ;  /* 0x000000082a2a7899 */ /* 0x000fe400080006ff */
[----:B------:R-:W-:Y:S01]  /*46e0*/  USHF.L.U32 UR43, UR43, 0x6, URZ ;  /* 0x000000062b2b7899 */ /* 0x000fe200080006ff */
[----:B------:R-:W-:Y:S11]  /*46f0*/  BRA.U !UP4, `(.L_x_89) ;  /* 0x000000010c347547 */ /* 0x000ff6000b800000 */
[----:B------:R-:W-:Y:S01]  /*4700*/  UPLOP3.LUT UP0, UPT, UPT, UPT, UP3, 0x80, 0x8 ;  /* 0x000000000008789c */ /* 0x000fe20003f0f030 */
[----:B--2---:R-:W-:Y:S02]  /*4710*/  HFMA2 R0, -RZ, RZ, 0, 5.9604644775390625e-08 ;  /* 0x00000001ff007431 */ /* 0x004fe400000001ff */
[----:B------:R-:W-:Y:S03]  /*4720*/  IMAD.MOV.U32 R91, RZ, RZ, 0x1 ;  /* 0x00000001ff5b7424 */ /* 0x000fe600078e00ff */
[----:B------:R-:W-:Y:S05]  /*4730*/  PLOP3.LUT P0, PT, PT, PT, UP0, 0x80, 0x8 ;  /* 0x000000000008781c */ /* 0x000fea0003f0f008 */
[----:B------:R-:W2:Y:S01]  /*4740*/  @UP0 LDCU.64 UR10, c[0x0][0x888] ;  /* 0x00011100ff0a07ac */ /* 0x000ea20008000a00 */
[----:B------:R-:W-:Y:S07]  /*4750*/  @UP0 UIMAD UR8, UR36, UR4, URZ ;  /* 0x00000004240802a4 */ /* 0x000fee000f8e02ff */
[----:B------:R-:W-:Y:S01]  /*4760*/  @!P0 PRMT R91, R0, 0x7610, R91 ;  /* 0x00007610005b8816 */ /* 0x000fe2000000005b */
[----:B--2---:R-:W-:Y:S03]  /*4770*/  @UP0 UIMAD.WIDE UR10, UR8, 0x4, UR10 ;  /* 0x00000004080a08a5 */ /* 0x004fe6000f8e020a */
[----:B------:R-:W2:Y:S03]  /*4780*/  @!UP0 LDCU UR8, c[0x0][0x880] ;  /* 0x00011000ff0887ac */ /* 0x000ea60008000800 */
[----:B------:R-:W-:Y:S01]  /*4790*/  IMAD.U32 R10, RZ, RZ, UR10 ;  /* 0x0000000aff0a7e24 */ /* 0x000fe2000f8e00ff */
[----:B------:R-:W-:Y:S05]  /*47a0*/  MOV R11, UR11 ;  /* 0x0000000b000b7c02 */ /* 0x000fea0008000f00 */
[----:B-----5:R4:W5:Y:S02]  /*47b0*/  @P0 LDG.E R50, desc[UR46][R10.64] ;  /* 0x0000002e0a320981 */ /* 0x020964000c1e1900 */
[----:B--2-4-:R-:W-:Y:S07]  /*47c0*/  @!P0 IMAD.U32 R50, RZ, RZ, UR8 ;  /* 0x00000008ff328e24 */ /* 0x014fee000f8e00ff */
.L_x_89:
[----:B-----5:R-:W-:Y:S01]  /*47d0*/  @!P2 ISETP.EQ.AND P0, PT, R50, RZ, PT ;  /* 0x000000ff3200a20c */ /* 0x020fe20003f02270 */
[----:B------:R-:W-:Y:S01]  /*47e0*/  @!UPT UIADD3 URZ, UPT, UPT, URZ, URZ, URZ ;  /* 0x000000fffffff290 */ /* 0x000fe2000fffe0ff */
[----:B------:R-:W-:Y:S11]  /*47f0*/  @!P2 BRA `(.L_x_90) ;  /* 0x000000000014a947 */ /* 0x000ff60003800000 */
[----:B------:R-:W-:Y:S02]  /*4800*/  LOP3.LUT P2, RZ, R91, 0xff, RZ, 0xc0, !PT ;  /* 0x000000ff5bff7812 */ /* 0x000fe4000784c0ff */
[----:B------:R-:W-:Y:S04]  /*4810*/  PLOP3.LUT P0, PT, PT, PT, UP0, 0x80, 0x8 ;  /* 0x000000000008781c */ /* 0x000fe80003f0f008 */
[----:B------:R-:W-:Y:S07]  /*4820*/  PLOP3.LUT P0, PT, P0, PT, PT, 0x8, 0x80 ;  /* 0x000000000080781c */ /* 0x000fee000070e170 */
[----:B------:R-:W-:Y:S11]  /*4830*/  @P2 ISETP.EQ.AND P0, PT, R50, RZ, PT ;  /* 0x000000ff3200220c */ /* 0x000ff60003f02270 */
[----:B------:R-:W-:Y:S02]  /*4840*/  @!UPT UIADD3 URZ, UPT, UPT, URZ, URZ, URZ ;  /* 0x000000fffffff290 */ /* 0x000fe4000fffe0ff */
.L_x_90:
[----:B------:R-:W4:Y:S01]  /*4850*/  SYNCS.PHASECHK.TRANS64.TRYWAIT P2, [UR7+0x50], R12 ;  /* 0x0000500cff0075a7 */ /* 0x000f220008041107 */
[----:B------:R-:W-:Y:S04]  /*4860*/  ELECT P4, URZ, PT ;  /* 0x0000000000ff782f */ /* 0x000fe80003880000 */
[----:B------:R-:W-:Y:S11]  /*4870*/  PLOP3.LUT P4, PT, P0, P4, PT, 0xf2, 0x2f ;  /* 0x00000000002f781c */ /* 0x000ff60000789e72 */
[----:B------:R-:W-:Y:S02]  /*4880*/  @!UPT UIADD3 URZ, UPT, UPT, URZ, URZ, URZ ;  /* 0x000000fffffff290 */ /* 0x000fe4000fffe0ff */
[----:B-1----:R-:W-:Y:S05]  /*4890*/  @!P4 IADD3 R9, P0, PT, R32, 0x580, RZ ;  /* 0x000005802009c810 */ /* 0x002fea0007f1e0ff */
[----:B--2---:R-:W-:Y:S01]  /*48a0*/  @!P4 IMAD.X R0, RZ, RZ, R33, P0 ;  /* 0x000000ffff00c224 */ /* 0x004fe200000e0621 */
[----:B----4-:R-:W-:Y:S07]  /*48b0*/  @!P2 BRA `(.L_x_91) ;  /* 0x000000580030a947 */ /* 0x010fee0003800000 */
.L_x_173:
[----:B------:R-:W-:Y:S01]  /*48c0*/  @!P4 R2UR UR9, R9 ;  /* 0x000000000909c2ca */ /* 0x000fe200000e0000 */
[----:B------:R-:W-:Y:S01]  /*48d0*/  VOTEU.ALL UP1, P4 ;  /* 0x0000000000ff7886 */ /* 0x000fe20002020000 */
[----:B------:R-:W-:Y:S01]  /*48e0*/  @!P4 R2UR UR8, R0 ;  /* 0x000000000008c2ca */ /* 0x000fe200000e0000 */
[----:B------:R-:W-:Y:S01]  /*48f0*/  VOTEU.ALL UP2, P4 ;  /* 0x0000000000ff7886 */ /* 0x000fe20002040000 */
[----:B------:R-:W-:Y:S01]  /*4900*/  UMOV UR16, 0x0 ;  /* 0x0000000000107882 */ /* 0x000fe20000000000 */
[----:B------:R-:W-:Y:S01]  /*4910*/  UMOV UR17, 0x10000000 ;  /* 0x1000000000117882 */ /* 0x000fe20000000000 */
[----:B------:R-:W-:Y:S01]  /*4920*/  @!UP1 UIADD3 UR40, UPT, UPT, UR7, 0x200, URZ ;  /* 0x0000020007289890 */ /* 0x000fe2000fffe0ff */
[----:B------:R-:W-:Y:S01]  /*4930*/  @!P4 IMAD.MOV.U32 R0, RZ, RZ, 0x1000 ;  /* 0x00001000ff00c424 */ /* 0x000fe200078e00ff */
[----:B------:R-:W-:Y:S01]  /*4940*/  UMOV UR44, UR36 ;  /* 0x00000024002c7c82 */ /* 0x000fe20008000000 */
[----:B------:R-:W-:Y:S01]  /*4950*/  @!UP1 UIADD3 UR10, UPT, UPT, UR42, 0x80, URZ ;  /* 0x000000802a0a9890 */ /* 0x000fe2000fffe0ff */
[----:B------:R-:W-:Y:S01]  /*4960*/  @!P4 IADD3 R9, P0, PT, R32, 0x580, RZ ;  /* 0x000005802009c810 */ /* 0x000fe20007f1e0ff */
[----:B------:R-:W-:Y:S01]  /*4970*/  UMOV UR11, UR43 ;  /* 0x0000002b000b7c82 */ /* 0x000fe20008000000 */
[----:B------:R-:W-:Y:S01]  /*4980*/  UMOV UR12, UR36 ;  /* 0x00000024000c7c82 */ /* 0x000fe20008000000 */
[----:B------:R-:W-:Y:S01]  /*4990*/  IMAD.U32 R10, RZ, RZ, UR9 ;  /* 0x00000009ff0a7e24 */ /* 0x000fe2000f8e00ff */
[----:B------:R-:W-:Y:S01]  /*49a0*/  UMOV UR9, UR41 ;  /* 0x0000002900097c82 */ /* 0x000fe20008000000 */
[----:B------:R-:W-:Y:S01]  /*49b0*/  IMAD.U32 R11, RZ, RZ, UR8 ;  /* 0x00000008ff0b7e24 */ /* 0x000fe2000f8e00ff */
[----:B------:R-:W-:Y:S02]  /*49c0*/  @!UP1 UIADD3 UR8, UPT, UPT, UR7, 0xa00, URZ ;  /* 0x00000a0007089890 */ /* 0x000fe4000fffe0ff */
[----:B------:R-:W-:Y:S01]  /*49d0*/  @!P4 R2UR UR18, R10 ;  /* 0x000000000a12c2ca */ /* 0x000fe200000e0000 */
[----:B------:R-:W-:Y:S01]  /*49e0*/  VOTEU.ALL UP1, P4 ;  /* 0x0000000000ff7886 */ /* 0x000fe20002020000 */
[----:B------:R-:W-:Y:S01]  /*49f0*/  @!P4 R2UR UR19, R11 ;  /* 0x000000000b13c2ca */ /* 0x000fe200000e0000 */
[----:B------:R-:W-:Y:S11]  /*4a00*/  UPRMT UR14, UR37, 0x654, UR41 ;  /* 0x00000654250e7896 */ /* 0x000ff60008000029 */
[----:B------:R-:W-:Y:S01]  /*4a10*/  @!UPT UIADD3 URZ, UPT, UPT, URZ, URZ, URZ ;  /* 0x000000fffffff290 */ /* 0x000fe2000fffe0ff */
[----:B------:R2:W-:Y:S01]  /*4a20*/  @!UP2 UTMALDG.3D [UR40], [UR18], desc[UR16] ;  /* 0x000010281200a5b4 */ /* 0x0005e20008011000 */
[----:B------:R2:W-:Y:S01]  /*4a30*/  @!UP1 UTMALDG.3D [UR8], [UR18], desc[UR16] ;  /* 0x00001008120095b4 */ /* 0x0005e20008011000 */
[----:B------:R4:W-:Y:S01]  /*4a40*/  @!P4 SYNCS.ARRIVE.TRANS64.RED.A0TR RZ, [UR7+0x30], R0 ;  /* 0x00003000ffffc9a7 */ /* 0x0009e20008300407 */
[----:B------:R-:W-:Y:S01]  /*4a50*/  SYNCS.ARRIVE.TRANS64.RED.A1T0 RZ, [UR14], RZ ;  /* 0x000000ffffff79a7 */ /* 0x000fe2000810040e */
[----:B----4-:R-:W-:Y:S01]  /*4a60*/  @!P4 IMAD.X R0, RZ, RZ, R33, P0 ;  /* 0x000000ffff00c224 */ /* 0x010fe200000e0621 */
[----:B------:R-:W4:Y:S02]  /*4a70*/  SYNCS.PHASECHK.TRANS64.TRYWAIT P2, [UR7+0x58], R12 ;  /* 0x0000580cff0075a7 */ /* 0x000f240008041107 */
[----:B--2-4-:R-:W-:Y:S05]  /*4a80*/  @!P2 BRA `(.L_x_92) ;  /* 0x0000005400d4a947 */ /* 0x014fea0003800000 */
.L_x_175:
        /* <DEDUP_REMOVED lines=8> */
[----:B------:R-:W-:Y:S01]  /*4b10*/  @!UP1 UIADD3 UR32, UPT, UPT, UR7, 0x1200, URZ ;  /* 0x0000120007209890 */ /* 0x000fe2000fffe0ff */
[----:B------:R-:W-:Y:S01]  /*4b20*/  @!P4 IADD3 R21, P0, PT, R32, 0x580, RZ ;  /* 0x000005802015c810 */ /* 0x000fe20007f1e0ff */
[----:B------:R-:W-:Y:S01]  /*4b30*/  UMOV UR35, UR43 ;  /* 0x0000002b00237c82 */ /* 0x000fe20008000000 */
[----:B------:R-:W-:Y:S02]  /*4b40*/  @!UP1 UIADD3 UR10, UPT, UPT, UR42, 0xa0, URZ ;  /* 0x000000a02a0a9890 */ /* 0x000fe4000fffe0ff */
[----:B------:R-:W-:Y:S01]  /*4b50*/  IMAD.U32 R10, RZ, RZ, UR9 ;  /* 0x00000009ff0a7e24 */ /* 0x000fe2000f8e00ff */
[----:B------:R-:W-:Y:S01]  /*4b60*/  UMOV UR9, UR33 ;  /* 0x0000002100097c82 */ /* 0x000fe20008000000 */
[----:B------:R-:W-:Y:S01]  /*4b70*/  IMAD.U32 R11, RZ, RZ, UR8 ;  /* 0x00000008ff0b7e24 */ /* 0x000fe2000f8e00ff */
[----:B------:R-:W-:Y:S01]  /*4b80*/  @!UP1 UIADD3 UR8, UPT, UPT, UR7, 0x1a00, URZ ;  /* 0x00001a0007089890 */ /* 0x000fe2000fffe0ff */
[----:B------:R-:W-:Y:S01]  /*4b90*/  @!P4 IMAD.X R20, RZ, RZ, R33, P0 ;  /* 0x000000ffff14c224 */ /* 0x000fe200000e0621 */
[----:B------:R-:W-:Y:S01]  /*4ba0*/  @!P4 R2UR UR18, R10 ;  /* 0x000000000a12c2ca */ /* 0x000fe200000e0000 */
[----:B------:R-:W-:Y:S01]  /*4bb0*/  VOTEU.ALL UP1, P4 ;  /* 0x0000000000ff7886 */ /* 0x000fe20002020000 */
[----:B------:R-:W-:Y:S01]  /*4bc0*/  @!P4 R2UR UR19, R11 ;  /* 0x000000000b13c2ca */ /* 0x000fe200000e0000 */
[----:B------:R-:W-:Y:S01]  /*4bd0*/  UMOV UR11, UR43 ;  /* 0x0000002b000b7c82 */ /* 0x000fe20008000000 */
[----:B------:R-:W-:Y:S01]  /*4be0*/  UMOV UR12, UR36 ;  /* 0x00000024000c7c82 */ /* 0x000fe20008000000 */
[----:B------:R-:W-:Y:S10]  /*4bf0*/  UPRMT UR14, UR37, 0x654, UR33 ;  /* 0x00000654250e7896 */ /* 0x000ff40008000021 */
[----:B------:R2:W-:Y:S01]  /*4c00*/  @!UP2 UTMALDG.3D [UR32], [UR18], desc[UR16] ;  /* 0x000010201200a5b4 */ /* 0x0005e20008011000 */
[----:B------:R2:W-:Y:S01]  /*4c10*/  @!UP1 UTMALDG.3D [UR8], [UR18], desc[UR16] ;  /* 0x00001008120095b4 */ /* 0x0005e20008011000 */
[----:B------:R2:W-:Y:S01]  /*4c20*/  @!P4 SYNCS.ARRIVE.TRANS64.RED.A0TR RZ, [UR7+0x38], R0 ;  /* 0x00003800ffffc9a7 */ /* 0x0005e20008300407 */
[----:B------:R-:W-:Y:S01]  /*4c30*/  SYNCS.ARRIVE.TRANS64.RED.A1T0 RZ, [UR14], RZ ;  /* 0x000000ffffff79a7 */ /* 0x000fe2000810040e */
[----:B------:R-:W4:Y:S02]  /*4c40*/  SYNCS.PHASECHK.TRANS64.TRYWAIT P2, [UR7+0x60], R12 ;  /* 0x0000600cff0075a7 */ /* 0x000f240008041107 */
[----:B--2-4-:R-:W-:Y:S05]  /*4c50*/  @!P2 BRA `(.L_x_93) ;  /* 0x000000540078a947 */ /* 0x014fea0003800000 */
.L_x_177:
[----:B------:R-:W2:Y:S01]  /*4c60*/  LDC.64 R14, c[0x0][0xb10] ;  /* 0x0002c400ff0e7b82 */ /* 0x000ea20000000a00 */
[----:B------:R-:W-:Y:S01]  /*4c70*/  @!P4 R2UR UR9, R21 ;  /* 0x000000001509c2ca */ /* 0x000fe200000e0000 */
[----:B------:R-:W-:Y:S01]  /*4c80*/  VOTEU.ALL UP1, P4 ;  /* 0x0000000000ff7886 */ /* 0x000fe20002020000 */
[----:B------:R-:W-:Y:S01]  /*4c90*/  @!P4 R2UR UR8, R20 ;  /* 0x000000001408c2ca */ /* 0x000fe200000e0000 */
[----:B------:R-:W-:Y:S01]  /*4ca0*/  VOTEU.ALL UP2, P4 ;  /* 0x0000000000ff7886 */ /* 0x000fe20002040000 */
[----:B------:R-:W-:Y:S03]  /*4cb0*/  UMOV UR16, 0x0 ;  /* 0x0000000000107882 */ /* 0x000fe60000000000 */
[----:B------:R-:W4:Y:S01]  /*4cc0*/  LDC.64 R10, c[0x0][0xb18] ;  /* 0x0002c600ff0a7b82 */ /* 0x000f220000000a00 */
[----:B------:R-:W-:Y:S01]  /*4cd0*/  @!UP1 UIADD3 UR26, UPT, UPT, UR42, 0x40, URZ ;  /* 0x000000402a1a9890 */ /* 0x000fe2000fffe0ff */
[----:B------:R-:W-:Y:S01]  /*4ce0*/  @P3 SHF.R.U32.HI R28, RZ, 0x10, R25 ;  /* 0x00000010ff1c3819 */ /* 0x000fe20000011619 */
[----:B------:R-:W-:Y:S01]  /*4cf0*/  @!UP1 UIADD3 UR24, UPT, UPT, UR7, 0x2200, URZ ;  /* 0x0000220007189890 */ /* 0x000fe2000fffe0ff */
[----:B------:R-:W-:Y:S01]  /*4d00*/  VIADD R30, R30, 0x1 ;  /* 0x000000011e1e7836 */ /* 0x000fe20000000000 */
[----:B------:R-:W-:Y:S03]  /*4d10*/  UMOV UR17, 0x10000000 ;  /* 0x1000000000117882 */ /* 0x000fe60000000000 */
[----:B------:R-:W5:Y:S01]  /*4d20*/  @!P1 LDC R0, c[0x0][0xb20] ;  /* 0x0002c800ff009b82 */ /* 0x000f620000000800 */
[----:B------:R-:W-:Y:S01]  /*4d30*/  UMOV UR27, UR43 ;  /* 0x0000002b001b7c82 */ /* 0x000fe20008000000 */
[----:B------:R-:W-:Y:S01]  /*4d40*/  IMAD.U32 R20, RZ, RZ, UR9 ;  /* 0x00000009ff147e24 */ /* 0x000fe2000f8e00ff */
[----:B------:R-:W-:Y:S05]  /*4d50*/  UMOV UR28, UR36 ;  /* 0x00000024001c7c82 */ /* 0x000fea0008000000 */
[----:B-1----:R-:W1:Y:S01]  /*4d60*/  @!P1 LDC R3, c[0x0][0xb0c] ;  /* 0x0002c300ff039b82 */ /* 0x002e620000000800 */
[----:B------:R-:W-:Y:S01]  /*4d70*/  IMAD.U32 R21, RZ, RZ, UR8 ;  /* 0x00000008ff157e24 */ /* 0x000fe2000f8e00ff */
[----:B------:R-:W-:Y:S01]  /*4d80*/  @!UP1 UIADD3 UR10, UPT, UPT, UR42, 0xc0, URZ ;  /* 0x000000c02a0a9890 */ /* 0x000fe2000fffe0ff */
[----:B------:R-:W-:Y:S01]  /*4d90*/  @!P4 R2UR UR18, R20 ;  /* 0x000000001412c2ca */ /* 0x000fe200000e0000 */
[----:B------:R-:W-:Y:S01]  /*4da0*/  @!UP1 UIADD3 UR8, UPT, UPT, UR7, 0x2a00, URZ ;  /* 0x00002a0007089890 */ /* 0x000fe2000fffe0ff */
[----:B------:R-:W-:Y:S01]  /*4db0*/  @!P4 IMAD.MOV.U32 R20, RZ, RZ, 0x1000 ;  /* 0x00001000ff14c424 */ /* 0x000fe200078e00ff */
[----:B------:R-:W-:Y:S01]  /*4dc0*/  @!P4 R2UR UR19, R21 ;  /* 0x000000001513c2ca */ /* 0x000fe200000e0000 */
[----:B------:R-:W-:Y:S01]  /*4dd0*/  VOTEU.ALL UP1, P4 ;  /* 0x0000000000ff7886 */ /* 0x000fe20002020000 */
[----:B------:R-:W-:Y:S01]  /*4de0*/  UMOV UR9, UR25 ;  /* 0x0000001900097c82 */ /* 0x000fe20008000000 */
[----:B------:R-:W-:Y:S01]  /*4df0*/  UMOV UR11, UR43 ;  /* 0x0000002b000b7c82 */ /* 0x000fe20008000000 */
[----:B------:R-:W-:Y:S01]  /*4e00*/  UMOV UR12, UR36 ;  /* 0x00000024000c7c82 */ /* 0x000fe20008000000 */
[----:B------:R-:W-:Y:S08]  /*4e10*/  UPRMT UR14, UR37, 0x654, UR25 ;  /* 0x00000654250e7896 */ /* 0x000ff00008000019 */
[----:B------:R1:W-:Y:S02]  /*4e20*/  @!UP2 UTMALDG.3D [UR24], [UR18], desc[UR16] ;  /* 0x000010181200a5b4 */ /* 0x0003e40008011000 */
[----:B-1----:R-:W-:Y:S01]  /*4e30*/  @!P1 ISETP.NE.AND P2, PT, R3, 0x1, PT ;  /* 0x000000010300980c */ /* 0x002fe20003f45270 */
[C---:B--2---:R-:W-:Y:S01]  /*4e40*/  @!P1 IMAD.HI.U32 R14, R13.reuse, R14, RZ ;  /* 0x0000000e0d0e9227 */ /* 0x044fe200078e00ff */
[----:B----4-:R-:W-:Y:S01]  /*4e50*/  @!P1 ISETP.NE.AND P0, PT, R10, 0x1, PT ;  /* 0x000000010a00980c */ /* 0x010fe20003f05270 */
[----:B------:R1:W-:Y:S01]  /*4e60*/  @!UP1 UTMALDG.3D [UR8], [UR18], desc[UR16] ;  /* 0x00001008120095b4 */ /* 0x0003e20008011000 */
[----:B------:R1:W-:Y:S01]  /*4e70*/  @!P4 SYNCS.ARRIVE.TRANS64.RED.A0TR RZ, [UR7+0x40], R20 ;  /* 0x00004014ffffc9a7 */ /* 0x0003e20008300407 */
[C---:B------:R-:W-:Y:S01]  /*4e80*/  @!P1 IMAD.HI.U32 R11, R8.reuse, R11, RZ ;  /* 0x0000000b080b9227 */ /* 0x040fe200078e00ff */
[----:B------:R-:W-:Y:S04]  /*4e90*/  @!P1 SHF.R.U32.HI R14, RZ, R15, R14 ;  /* 0x0000000fff0e9219 */ /* 0x000fe8000001160e */
[----:B-----5:R-:W-:Y:S02]  /*4ea0*/  @!P1 SHF.R.U32.HI R9, RZ, R0, R11 ;  /* 0x00000000ff099219 */ /* 0x020fe4000001160b */
[----:B------:R-:W-:Y:S02]  /*4eb0*/  @!P1 SEL R14, R13, R14, !P2 ;  /* 0x0000000e0d0e9207 */ /* 0x000fe40005000000 */
[----:B------:R-:W-:Y:S05]  /*4ec0*/  @!P1 SEL R9, R8, R9, !P0 ;  /* 0x0000000908099207 */ /* 0x000fea0004000000 */
[----:B------:R-:W-:Y:S01]  /*4ed0*/  @!P1 IMAD.IADD R0, R9, 0x1, -R14 ;  /* 0x0000000109009824 */ /* 0x000fe200078e0a0e */
[----:B------:R-:W-:Y:S01]  /*4ee0*/  SYNCS.ARRIVE.TRANS64.RED.A1T0 RZ, [UR14], RZ ;  /* 0x000000ffffff79a7 */ /* 0x000fe2000810040e */
[----:B------:R-:W-:Y:S02]  /*4ef0*/  @!P1 IMAD.IADD R9, R14, 0x1, -R9 ;  /* 0x000000010e099824 */ /* 0x000fe400078e0a09 */
[----:B------:R-:W-:Y:S02]  /*4f00*/  @!P1 IMAD R13, R0, R3, R13 ;  /* 0x00000003000d9224 */ /* 0x000fe400078e020d */
[----:B------:R-:W-:Y:S01]  /*4f10*/  @!P1 IMAD R8, R9, R10, R8 ;  /* 0x0000000a09089224 */ /* 0x000fe200078e0208 */
[----:B------:R-:W2:Y:S02]  /*4f20*/  SYNCS.PHASECHK.TRANS64.TRYWAIT P5, [UR7+0x68], R12 ;  /* 0x0000680cff0075a7 */ /* 0x000ea400080a1107 */
[----:B-12---:R-:W-:Y:S05]  /*4f30*/  @!P5 BRA `(.L_x_94) ;  /* 0x0000005000d8d947 */ /* 0x006fea0003800000 */
.L_x_179:
[----:B-1----:R-:W-:Y:S01]  /*4f40*/  @!P4 IADD3 R3, P0, PT, R32, 0x580, RZ ;  /* 0x000005802003c810 */ /* 0x002fe20007f1e0ff */
[----:B------:R-:W-:Y:S01]  /*4f50*/  VOTEU.ALL UP1, P4 ;  /* 0x0000000000ff7886 */ /* 0x000fe20002020000 */
[----:B------:R-:W-:Y:S01]  /*4f60*/  VOTEU.ALL UP2, P4 ;  /* 0x0000000000ff7886 */ /* 0x000fe20002040000 */
[----:B------:R-:W-:Y:S01]  /*4f70*/  UMOV UR14, 0x0 ;  /* 0x00000000000e7882 */ /* 0x000fe20000000000 */
[----:B------:R-:W-:Y:S01]  /*4f80*/  @!P4 R2UR UR9, R3 ;  /* 0x000000000309c2ca */ /* 0x000fe200000e0000 */
[----:B------:R-:W-:Y:S01]  /*4f90*/  @!P4 IMAD.X R0, RZ, RZ, R33, P0 ;  /* 0x000000ffff00c224 */ /* 0x000fe200000e0621 */
[----:B------:R-:W-:Y:S01]  /*4fa0*/  @!UP1 UIADD3 UR17, UPT, UPT, UR7, 0x48, URZ ;  /* 0x0000004807119890 */ /* 0x000fe2000fffe0ff */
[----:B------:R-:W-:Y:S01]  /*4fb0*/  ISETP.NE.AND P0, PT, R30, 0x2, PT ;  /* 0x000000021e00780c */ /* 0x000fe20003f05270 */
[----:B------:R-:W-:Y:S01]  /*4fc0*/  @!UP1 UIADD3 UR18, UPT, UPT, UR42, 0x60, URZ ;  /* 0x000000602a129890 */ /* 0x000fe2000fffe0ff */
[----:B------:R-:W-:Y:S01]  /*4fd0*/  LOP3.LUT R31, R31, 0x1, RZ, 0x3c, !PT ;  /* 0x000000011f1f7812 */ /* 0x000fe200078e3cff */
[----:B------:R-:W-:Y:S01]  /*4fe0*/  @!UP1 UIADD3 UR16, UPT, UPT, UR7, 0x3200, URZ ;  /* 0x0000320007109890 */ /* 0x000fe2000fffe0ff */
[----:B------:R-:W-:Y:S01]  /*4ff0*/  @!P4 R2UR UR8, R0 ;  /* 0x000000000008c2ca */ /* 0x000fe200000e0000 */
[----:B------:R-:W-:Y:S01]  /*5000*/  UMOV UR15, 0x10000000 ;  /* 0x10000000000f7882 */ /* 0x000fe20000000000 */
[----:B------:R-:W-:Y:S01]  /*5010*/  UMOV UR19, UR43 ;  /* 0x0000002b00137c82 */ /* 0x000fe20008000000 */
[----:B------:R-:W-:Y:S01]  /*5020*/  UMOV UR20, UR36 ;  /* 0x0000002400147c82 */ /* 0x000fe20008000000 */
[----:B------:R-:W-:Y:S01]  /*5030*/  @!UP1 UIADD3 UR10, UPT, UPT, UR42, 0xe0, URZ ;  /* 0x000000e02a0a9890 */ /* 0x000fe2000fffe0ff */
[----:B------:R-:W-:Y:S01]  /*5040*/  SEL R0, RZ, 0x1, P0 ;  /* 0x00000001ff007807 */ /* 0x000fe20000000000 */
[----:B------:R-:W-:Y:S01]  /*5050*/  IMAD.U32 R10, RZ, RZ, UR9 ;  /* 0x00000009ff0a7e24 */ /* 0x000fe2000f8e00ff */
[----:B------:R-:W-:Y:S01]  /*5060*/  UMOV UR11, UR43 ;  /* 0x0000002b000b7c82 */ /* 0x000fe20008000000 */
[----:B------:R-:W-:Y:S01]  /*5070*/  UMOV UR12, UR36 ;  /* 0x00000024000c7c82 */ /* 0x000fe20008000000 */
[----:B------:R-:W-:Y:S01]  /*5080*/  UMOV UR9, UR17 ;  /* 0x0000001100097c82 */ /* 0x000fe20008000000 */
[----:B------:R-:W-:Y:S01]  /*5090*/  @P3 R2UR UR36, R28 ;  /* 0x000000001c2432ca */ /* 0x000fe200000e0000 */
[----:B------:R-:W-:Y:S01]  /*50a0*/  IMAD.IADD R20, R8, 0x1, R83 ;  /* 0x0000000108147824 */ /* 0x000fe200078e0253 */
[----:B------:R-:W-:Y:S01]  /*50b0*/  @!P4 R2UR UR22, R10 ;  /* 0x000000000a16c2ca */ /* 0x000fe200000e0000 */
[----:B------:R-:W-:Y:S01]  /*50c0*/  IMAD.U32 R11, RZ, RZ, UR8 ;  /* 0x00000008ff0b7e24 */ /* 0x000fe2000f8e00ff */
[----:B------:R-:W-:Y:S01]  /*50d0*/  @!UP1 UIADD3 UR8, UPT, UPT, UR7, 0x3a00, URZ ;  /* 0x00003a0007089890 */ /* 0x000fe2000fffe0ff */
[----:B------:R-:W-:Y:S01]  /*50e0*/  LOP3.LUT R29, R29, R0, RZ, 0x3c, !PT ;  /* 0x000000001d1d7212 */ /* 0x000fe200078e3cff */
[----:B------:R-:W-:Y:S01]  /*50f0*/  VOTEU.ALL UP1, P4 ;  /* 0x0000000000ff7886 */ /* 0x000fe20002020000 */
[----:B------:R-:W-:Y:S01]  /*5100*/  IMAD.IADD R21, R13, 0x1, R90 ;  /* 0x000000010d157824 */ /* 0x000fe200078e025a */
[----:B------:R-:W-:Y:S02]  /*5110*/  @!P4 R2UR UR23, R11 ;  /* 0x000000000b17c2ca */ /* 0x000fe400000e0000 */
[----:B------:R-:W-:Y:S11]  /*5120*/  SEL R30, R30, RZ, P0 ;  /* 0x000000ff1e1e7207 */ /* 0x000ff60000000000 */
[----:B------:R2:W-:Y:S01]  /*5130*/  @!UP2 UTMALDG.3D [UR16], [UR22], desc[UR14] ;  /* 0x00000e101600a5b4 */ /* 0x0005e20008011000 */
[----:B------:R2:W-:Y:S01]  /*5140*/  @!UP1 UTMALDG.3D [UR8], [UR22], desc[UR14] ;  /* 0x00000e08160095b4 */ /* 0x0005e20008011000 */
[----:B------:R2:W-:Y:S01]  /*5150*/  @!P4 SYNCS.ARRIVE.TRANS64.RED.A0TR RZ, [UR7+0x48], R23 ;  /* 0x00004817ffffc9a7 */ /* 0x0005e20008300407 */
[----:B------:R-:W-:Y:S01]  /*5160*/  UPLOP3.LUT UP1, UPT, UPT, UPT, UPT, 0x80, 0x8 ;  /* 0x000000000008789c */ /* 0x000fe20003f2f070 */
[----:B------:R-:W-:Y:S01]  /*5170*/  SYNCS.ARRIVE.TRANS64.RED.A1T0 RZ, [UR13], RZ ;  /* 0x000000ffffff79a7 */ /* 0x000fe2000810040d */
[----:B------:R-:W-:Y:S09]  /*5180*/  @P3 BRA `(.L_x_95) ;  /* 0xfffffff000303947 */ /* 0x000ff2000383ffff */
[----:B------:R-:W-:-:S04]  /*5190*/  SHF.L.U32 R3, R31, 0x1f, RZ ;  /* 0x0000001f1f037819 */ /* 0x000fc800000006ff */
[----:B------:R-:W1:Y:S02]  /*51a0*/  SYNCS.PHASECHK.TRANS64.TRYWAIT P0, [UR7+0x50], R3 ;  /* 0x00005003ff0075a7 */ /* 0x000e640008001107 */
[----:B-1----:R-:W-:Y:S05]  /*51b0*/  @!P0 BRA `(.L_x_96) ;  /* 0x0000005000508947 */ /* 0x002fea0003800000 */
.L_x_181:
[----:B------:R-:W4:Y:S02]  /*51c0*/  SYNCS.PHASECHK.TRANS64.TRYWAIT P0, [UR7+0x58], R3 ;  /* 0x00005803ff0075a7 */ /* 0x000f240008001107 */
[----:B----4-:R-:W-:Y:S05]  /*51d0*/  @!P0 BRA `(.L_x_97) ;  /* 0x0000005000608947 */ /* 0x010fea0003800000 */
.L_x_183:
[----:B------:R-:W4:Y:S02]  /*51e0*/  SYNCS.PHASECHK.TRANS64.TRYWAIT P0, [UR7+0x60], R3 ;  /* 0x00006003ff0075a7 */ /* 0x000f240008001107 */
[----:B----4-:R-:W-:Y:S05]  /*51f0*/  @!P0 BRA `(.L_x_98) ;  /* 0x0000005000708947 */ /* 0x010fea0003800000 */
.L_x_185:
[----:B-1----:R-:W-:-:S07]  /*5200*/  MOV R0, UR7 ;  /* 0x0000000700007c02 */ /* 0x002fce0008000f00 */
.L_x_99:
[----:B-1----:R-:W-:-:S04]  /*5210*/  SHF.L.U32 R3, R31, 0x1f, RZ ;  /* 0x0000001f1f037819 */ /* 0x002fc800000006ff */
[----:B------:R1:W4:Y:S03]  /*5220*/  SYNCS.PHASECHK.TRANS64.TRYWAIT P0, [R0+URZ+0x68], R3 ;  /* 0x00006803000075a7 */ /* 0x00032600080011ff */
[----:B----4-:R-:W-:Y:S05]  /*5230*/  @!P0 NANOSLEEP.SYNCS 0x989680 ;  /* 0x009896800000895d */ /* 0x010fea0003900000 */
[----:B------:R-:W4:Y:S02]  /*5240*/  @!P0 SYNCS.PHASECHK.TRANS64 P0, [R0+URZ+0x68], R3 ;  /* 0x00006803000085a7 */ /* 0x000f2400080010ff */
[----:B--2-4-:R-:W-:Y:S05]  /*5250*/  @P0 EXIT ;  /* 0x000000000000094d */ /* 0x014fea0003800000 */
[----:B------:R-:W-:Y:S05]  /*5260*/  BRA `(.L_x_99) ;  /* 0xfffffffc00e87947 */ /* 0x000fea000383ffff */
.L_x_84:
[----:B------:R-:W-:-:S06]  /*5270*/  UISETP.GE.AND UP1, UPT, UR10, 0x4, UPT ;  /* 0x000000040a00788c */ /* 0x000fcc000bf26270 */
[----:B------:R-:W-:-:S13]  /*5280*/  PLOP3.LUT P0, PT, PT, PT, UP1, 0x80, 0x8 ;  /* 0x000000000008781c */ /* 0x000fda0003f0f018 */
[----:B------:R-:W-:Y:S05]  /*5290*/  @!P0 EXIT ;  /* 0x000000000000894d */ /* 0x000fea0003800000 */
[----:B------:R-:W-:Y:S01]  /*52a0*/  BAR.SYNC.DEFER_BLOCKING 0x6, 0xa0 ;  /* 0x0182800000007b1d */ /* 0x000fe20000010000 */
[C---:B------:R-:W-:Y:S01]  /*52b0*/  IMAD.SHL.U32 R96, R104.reuse, 0x20, RZ ;  /* 0x0000002068607824 */ /* 0x040fe200078e00ff */
[----:B------:R-:W-:Y:S01]  /*52c0*/  CS2R R100, SRZ ;  /* 0x0000000000647805 */ /* 0x000fe2000001ff00 */
[C---:B------:R-:W-:Y:S02]  /*52d0*/  IMAD.SHL.U32 R4, R97.reuse, 0x200000, RZ ;  /* 0x0020000061047824 */ /* 0x040fe400078e00ff */
[C---:B------:R-:W-:Y:S01]  /*52e0*/  IMAD.SHL.U32 R2, R104.reuse, 0x4, RZ ;  /* 0x0000000468027824 */ /* 0x040fe200078e00ff */
[----:B------:R-:W-:Y:S02]  /*52f0*/  UMOV UR49, 0x400 ;  /* 0x0000040000317882 */ /* 0x000fe40000000000 */
[----:B------:R-:W1:Y:S01]  /*5300*/  LDC R93, c[0x0][0x370] ;  /* 0x0000dc00ff5d7b82 */ /* 0x000e620000000800 */
[----:B------:R-:W-:Y:S01]  /*5310*/  ULEA UR49, UR37, UR49, 0x18 ;  /* 0x0000003125317291 */ /* 0x000fe2000f8ec0ff */
[----:B------:R-:W-:Y:S01]  /*5320*/  IMAD.U32 R47, R104, 0x10000, RZ ;  /* 0x00010000682f7824 */ /* 0x000fe200078e00ff */
[C---:B------:R-:W-:Y:S01]  /*5330*/  LOP3.LUT R3, R96.reuse, 0x80, RZ, 0xc0, !PT ;  /* 0x0000008060037812 */ /* 0x040fe200078ec0ff */
[----:B------:R-:W-:Y:S01]  /*5340*/  IMAD.SHL.U32 R6, R97, 0x400, RZ ;  /* 0x0000040061067824 */ /* 0x000fe200078e00ff */
[----:B------:R-:W-:Y:S01]  /*5350*/  LOP3.LUT R95, R96, 0xb60, RZ, 0xc0, !PT ;  /* 0x00000b60605f7812 */ /* 0x000fe200078ec0ff */
[----:B------:R-:W-:Y:S01]  /*5360*/  UIADD3 UR4, UPT, UPT, UR49, 0x4200, URZ ;  /* 0x0000420031047890 */ /* 0x000fe2000fffe0ff */
[----:B------:R-:W-:Y:S01]  /*5370*/  LOP3.LUT R4, R4, 0x200000, RZ, 0xc0, !PT ;  /* 0x0020000004047812 */ /* 0x000fe200078ec0ff */
[----:B------:R-:W2:Y:S01]  /*5380*/  LDC R42, c[0x0][0xb0c] ;  /* 0x0002c300ff2a7b82 */ /* 0x000ea20000000800 */
[----:B------:R-:W-:Y:S01]  /*5390*/  LOP3.LUT R2, R3, 0x10, R2, 0xf8, !PT ;  /* 0x0000001003027812 */ /* 0x000fe200078ef802 */
[----:B------:R-:W-:Y:S01]  /*53a0*/  IMAD.MOV.U32 R44, RZ, RZ, RZ ;  /* 0x000000ffff2c7224 */ /* 0x000fe200078e00ff */
[----:B------:R-:W-:Y:S01]  /*53b0*/  LOP3.LUT R95, R95, 0x400, R6, 0xf8, !PT ;  /* 0x000004005f5f7812 */ /* 0x000fe200078ef806 */
[----:B------:R-:W-:Y:S01]  /*53c0*/  IMAD.MOV.U32 R102, RZ, RZ, RZ ;  /* 0x000000ffff667224 */ /* 0x000fe200078e00ff */
[----:B------:R-:W-:Y:S01]  /*53d0*/  LOP3.LUT R47, R4, 0x400000, R47, 0xf8, !PT ;  /* 0x00400000042f7812 */ /* 0x000fe200078ef82f */
[----:B------:R-:W-:Y:S01]  /*53e0*/  IMAD.MOV.U32 R107, RZ, RZ, RZ ;  /* 0x000000ffff6b7224 */ /* 0x000fe200078e00ff */
[----:B------:R-:W-:Y:S01]  /*53f0*/  LOP3.LUT P0, RZ, R96, 0x80, RZ, 0xc0, !PT ;  /* 0x0000008060ff7812 */ /* 0x000fe2000780c0ff */
[----:B------:R-:W3:Y:S01]  /*5400*/  LDC R92, c[0x0][0xb20] ;  /* 0x0002c800ff5c7b82 */ /* 0x000ee20000000800 */
[----:B------:R-:W4:Y:S01]  /*5410*/  LDS R0, [UR49+0x130] ;  /* 0x00013031ff007984 */ /* 0x000f220008000800 */
[----:B------:R-:W-:Y:S01]  /*5420*/  LOP3.LUT R95, R95, R2, RZ, 0xfc, !PT ;  /* 0x000000025f5f7212 */ /* 0x000fe200078efcff */
[----:B------:R-:W-:Y:S01]  /*5430*/  IMAD.MOV.U32 R99, RZ, RZ, RZ ;  /* 0x000000ffff637224 */ /* 0x000fe200078e00ff */
[----:B------:R-:W-:Y:S01]  /*5440*/  P2R R2, PR, RZ, 0x1 ;  /* 0x00000001ff027803 */ /* 0x000fe20000000000 */
[----:B------:R-:W-:Y:S01]  /*5450*/  IMAD.U32 R103, RZ, RZ, UR4 ;  /* 0x00000004ff677e24 */ /* 0x000fe2000f8e00ff */
[----:B------:R-:W-:Y:S01]  /*5460*/  LOP3.LUT R104, R104, 0x60, RZ, 0xc0, !PT ;  /* 0x0000006068687812 */ /* 0x000fe200078ec0ff */
[----:B------:R-:W1:Y:S01]  /*5470*/  LDCU.64 UR52, c[0x0][0x348] ;  /* 0x00006900ff3477ac */ /* 0x000e620008000a00 */
[----:B------:R-:W1:Y:S01]  /*5480*/  LDC R41, c[0x0][0xb30] ;  /* 0x0002cc00ff297b82 */ /* 0x000e620000000800 */
[----:B------:R-:W1:Y:S01]  /*5490*/  LDCU.64 UR38, c[0x0][0x888] ;  /* 0x00011100ff2677ac */ /* 0x000e620008000a00 */
[----:B------:R-:W1:Y:S06]  /*54a0*/  LDCU.64 UR44, c[0x0][0x890] ;  /* 0x00011200ff2c77ac */ /* 0x000e6c0008000a00 */
[----:B------:R-:W1:Y:S01]  /*54b0*/  LDC.64 R88, c[0x0][0xb10] ;  /* 0x0002c400ff587b82 */ /* 0x000e620000000a00 */
[----:B------:R-:W-:-:S07]  /*54c0*/  UIADD3 UR48, UPT, UPT, UR49, 0x200, URZ ;  /* 0x0000020031307890 */ /* 0x000fce000fffe0ff */
[----:B------:R-:W1:Y:S08]  /*54d0*/  LDC.64 R38, c[0x0][0xb18] ;  /* 0x0002c600ff267b82 */ /* 0x000e700000000a00 */
[----:B------:R-:W1:Y:S08]  /*54e0*/  LDC.64 R36, c[0x0][0xb28] ;  /* 0x0002ca00ff247b82 */ /* 0x000e700000000a00 */
[----:B------:R-:W1:Y:S01]  /*54f0*/  LDC.64 R86, c[0x0][0x8b0] ;  /* 0x00022c00ff567b82 */ /* 0x000e620000000a00 */
[----:B----4-:R-:W-:-:S07]  /*5500*/  IMAD.IADD R47, R0, 0x1, R47 ;  /* 0x00000001002f7824 */ /* 0x010fce00078e022f */
[----:B------:R-:W4:Y:S08]  /*5510*/  LDC.64 R84, c[0x0][0x8a8] ;  /* 0x00022a00ff547b82 */ /* 0x000f300000000a00 */
[----:B--23--:R-:W1:Y:S02]  /*5520*/  LDC R94, c[0x0][0x374] ;  /* 0x0000dd00ff5e7b82 */ /* 0x00ce640000000800 */
.L_x_141:
[----:B------:R-:W-:Y:S02]  /*5530*/  LEA R0, R107, UR49, 0x3 ;  /* 0x000000316b007c11 */ /* 0x000fe4000f8e18ff */
[----:B------:R-:W-:Y:S02]  /*5540*/  SHF.L.U32 R3, R101, 0x1f, RZ ;  /* 0x0000001f65037819 */ /* 0x000fe400000006ff */
[----:B------:R-:W-:Y:S02]  /*5550*/  LEA R16, R107, UR49, 0x4 ;  /* 0x000000316b107c11 */ /* 0x000fe4000f8e20ff */
[----:B--2---:R-:W2:Y:S02]  /*5560*/  SYNCS.PHASECHK.TRANS64.TRYWAIT P0, [R0+URZ+0x80], R3 ;  /* 0x00008003000075a7 */ /* 0x004ea400080011ff */
[----:B--2---:R-:W-:Y:S05]  /*5570*/  @!P0 BRA `(.L_x_100) ;  /* 0x0000004c00a88947 */ /* 0x004fea0003800000 */
.L_x_186:
[----:B------:R-:W3:Y:S01]  /*5580*/  LDC.64 R12, c[0x0][0xb10] ;  /* 0x0002c400ff0c7b82 */ /* 0x000ee20000000a00 */
[----:B------:R-:W4:Y:S01]  /*5590*/  LDS.128 R16, [R16+0x110] ;  /* 0x0001100010107984 */ /* 0x000f220000000c00 */
[----:B-1----:R-:W-:Y:S01]  /*55a0*/  ISETP.NE.AND P1, PT, R41, 0x1, PT ;  /* 0x000000012900780c */ /* 0x002fe20003f25270 */
[----:B--2---:R-:W-:Y:S01]  /*55b0*/  VIADD R0, R0, 0x90 ;  /* 0x0000009000007836 */ /* 0x004fe20000000000 */
[----:B------:R-:W-:Y:S04]  /*55c0*/  ISETP.GE.AND P0, PT, R40, 0x1, PT ;  /* 0x000000012800780c */ /* 0x000fe80003f06270 */
[----:B------:R-:W1:Y:S01]  /*55d0*/  LDC.64 R10, c[0x0][0xb18] ;  /* 0x0002c600ff0a7b82 */ /* 0x000e620000000a00 */
[----:B------:R-:W-:Y:S01]  /*55e0*/  PRMT R0, RZ, 0x654, R0 ;  /* 0x00000654ff007816 */ /* 0x000fe20000000000 */
[----:B------:R-:W-:Y:S01]  /*55f0*/  @!PT LDS RZ, [RZ] ;  /* 0x00000000fffff984 */ /* 0x000fe20000000800 */
[----:B------:R-:W-:Y:S01]  /*5600*/  @!PT LDS RZ, [RZ] ;  /* 0x00000000fffff984 */ /* 0x000fe20000000800 */
[----:B------:R-:W-:Y:S01]  /*5610*/  @!PT LDS RZ, [RZ] ;  /* 0x00000000fffff984 */ /* 0x000fe20000000800 */
[----:B------:R-:W-:Y:S01]  /*5620*/  @!PT LDS RZ, [RZ] ;  /* 0x00000000fffff984 */ /* 0x000fe20000000800 */
[----:B------:R2:W-:Y:S06]  /*5630*/  MEMBAR.ALL.CTA ;  /* 0x0000000000007992 */ /* 0x0005ec0000008000 */
[----:B--2---:R-:W2:Y:S01]  /*5640*/  FENCE.VIEW.ASYNC.S ;  /* 0x00000000000073c6 */ /* 0x004ea20000000000 */
[----:B------:R-:W1:Y:S08]  /*5650*/  @!P1 LDC R14, c[0x0][0xb20] ;  /* 0x0002c800ff0e9b82 */ /* 0x000e700000000800 */
[----:B------:R-:W1:Y:S01]  /*5660*/  @!P1 LDC R9, c[0x0][0xb0c] ;  /* 0x0002c300ff099b82 */ /* 0x000e620000000800 */
[----:B--2---:R2:W-:Y:S01]  /*5670*/  SYNCS.ARRIVE.TRANS64.RED.A1T0 RZ, [R0+URZ], RZ ;  /* 0x000000ff00ff79a7 */ /* 0x0045e200081004ff */
[----:B----4-:R-:W-:Y:S04]  /*5680*/  LOP3.LUT P4, RZ, R18, 0x1, RZ, 0xc0, !PT ;  /* 0x0000000112ff7812 */ /* 0x010fe8000788c0ff */
[----:B------:R-:W-:Y:S09]  /*5690*/  P2R R105, PR, RZ, 0x10 ;  /* 0x00000010ff697803 */ /* 0x000ff20000000000 */
[----:B------:R-:W-:Y:S02]  /*56a0*/  @P4 MOV R45, R16 ;  /* 0x00000010002d4202 */ /* 0x000fe40000000f00 */
[----:B------:R-:W-:Y:S01]  /*56b0*/  @P4 LOP3.LUT R43, R17, 0xffff, RZ, 0xc0, !PT ;  /* 0x0000ffff112b4812 */ /* 0x000fe200078ec0ff */
[----:B--23--:R-:W-:Y:S06]  /*56c0*/  @!P0 BRA `(.L_x_101) ;  /* 0x0000000000a48947 */ /* 0x00cfec0003800000 */
[----:B------:R-:W-:Y:S01]  /*56d0*/  IMAD.HI.U32 R23, R94, R39, RZ ;  /* 0x000000275e177227 */ /* 0x000fe200078e00ff */
[----:B------:R-:W-:Y:S02]  /*56e0*/  ISETP.NE.AND P0, PT, R38, 0x1, PT ;  /* 0x000000012600780c */ /* 0x000fe40003f05270 */
[----:B------:R-:W-:Y:S01]  /*56f0*/  ISETP.NE.AND P2, PT, R40, 0x1, PT ;  /* 0x000000012800780c */ /* 0x000fe20003f45270 */
[----:B------:R-:W-:Y:S01]  /*5700*/  IMAD.HI.U32 R22, R93, R88, RZ ;  /* 0x000000585d167227 */ /* 0x000fe200078e00ff */
[----:B------:R-:W-:Y:S02]  /*5710*/  SHF.R.U32.HI R23, RZ, R92, R23 ;  /* 0x0000005cff177219 */ /* 0x000fe40000011617 */
[----:B------:R-:W-:Y:S01]  /*5720*/  ISETP.NE.AND P3, PT, R42, 0x1, PT ;  /* 0x000000012a00780c */ /* 0x000fe20003f65270 */
[----:B------:R-:W-:Y:S01]  /*5730*/  IMAD.HI.U32 R26, R45, R88, RZ ;  /* 0x000000582d1a7227 */ /* 0x000fe200078e00ff */
[----:B------:R-:W-:Y:S02]  /*5740*/  SHF.R.U32.HI R22, RZ, R89, R22 ;  /* 0x00000059ff167219 */ /* 0x000fe40000011616 */
[----:B------:R-:W-:Y:S01]  /*5750*/  SEL R3, R94, R23, !P0 ;  /* 0x000000175e037207 */ /* 0x000fe20004000000 */
[----:B------:R-:W-:Y:S01]  /*5760*/  IMAD.HI.U32 R23, R43, R39, RZ ;  /* 0x000000272b177227 */ /* 0x000fe200078e00ff */
[----:B------:R-:W-:Y:S02]  /*5770*/  SEL R7, R93, R22, !P3 ;  /* 0x000000165d077207 */ /* 0x000fe40005800000 */
[----:B------:R-:W-:Y:S01]  /*5780*/  SHF.R.U32.HI R26, RZ, R89, R26 ;  /* 0x00000059ff1a7219 */ /* 0x000fe2000001161a */
[-C--:B------:R-:W-:Y:S04]  /*5790*/  IMAD.HI.U32 R22, R3, R36.reuse, RZ ;  /* 0x0000002403167227 */ /* 0x080fe800078e00ff */
[----:B------:R-:W-:Y:S01]  /*57a0*/  IMAD.HI.U32 R24, R7, R36, RZ ;  /* 0x0000002407187227 */ /* 0x000fe200078e00ff */
[-C--:B------:R-:W-:Y:S02]  /*57b0*/  @P2 SHF.R.U32.HI R3, RZ, R37.reuse, R22 ;  /* 0x00000025ff032219 */ /* 0x080fe40000011616 */
[----:B------:R-:W-:Y:S02]  /*57c0*/  SHF.R.U32.HI R22, RZ, R92, R23 ;  /* 0x0000005cff167219 */ /* 0x000fe40000011617 */
[----:B------:R-:W-:Y:S01]  /*57d0*/  @P2 SHF.R.U32.HI R7, RZ, R37, R24 ;  /* 0x00000025ff072219 */ /* 0x000fe20000011618 */
[C---:B------:R-:W-:Y:S01]  /*57e0*/  IMAD R2, R40.reuse, R3, RZ ;  /* 0x0000000328027224 */ /* 0x040fe200078e02ff */
[----:B------:R-:W-:Y:S02]  /*57f0*/  SEL R5, R43, R22, !P0 ;  /* 0x000000162b057207 */ /* 0x000fe40004000000 */
[----:B------:R-:W-:Y:S01]  /*5800*/  SEL R3, R45, R26, !P3 ;  /* 0x0000001a2d037207 */ /* 0x000fe20005800000 */
[----:B------:R-:W-:Y:S01]  /*5810*/  IMAD R4, R40, R7, RZ ;  /* 0x0000000728047224 */ /* 0x000fe200078e02ff */
[C---:B------:R-:W-:Y:S01]  /*5820*/  ISETP.GE.AND P0, PT, R5.reuse, R2, PT ;  /* 0x000000020500720c */ /* 0x040fe20003f06270 */
[----:B------:R-:W-:Y:S03]  /*5830*/  IMAD.HI.U32 R6, R5, R36, RZ ;  /* 0x0000002405067227 */ /* 0x000fe600078e00ff */
[----:B------:R-:W-:Y:S01]  /*5840*/  ISETP.GE.OR P0, PT, R3, R4, P0 ;  /* 0x000000040300720c */ /* 0x000fe20000706670 */
[----:B------:R-:W-:Y:S01]  /*5850*/  IMAD.MOV R4, RZ, RZ, -R3 ;  /* 0x000000ffff047224 */ /* 0x000fe200078e0a03 */
[-C--:B------:R-:W-:Y:S03]  /*5860*/  SHF.R.U32.HI R6, RZ, R37.reuse, R6 ;  /* 0x00000025ff067219 */ /* 0x080fe60000011606 */
[----:B------:R-:W-:Y:S01]  /*5870*/  IMAD R45, R42, R4, R45 ;  /* 0x000000042a2d7224 */ /* 0x000fe200078e022d */
[----:B------:R-:W-:Y:S05]  /*5880*/  SEL R15, R5, R6, !P2 ;  /* 0x00000006050f7207 */ /* 0x000fea0005000000 */
[----:B------:R-:W-:Y:S02]  /*5890*/  IMAD.MOV R6, RZ, RZ, -R15 ;  /* 0x000000ffff067224 */ /* 0x000fe400078e0a0f */
[C---:B------:R-:W-:Y:S04]  /*58a0*/  @!P0 IMAD.HI.U32 R2, R3.reuse, R36, RZ ;  /* 0x0000002403028227 */ /* 0x040fe800078e00ff */
[----:B------:R-:W-:Y:S01]  /*58b0*/  IMAD R6, R40, R6, R5 ;  /* 0x0000000628067224 */ /* 0x000fe200078e0205 */
[----:B------:R-:W-:Y:S04]  /*58c0*/  @!P0 SHF.R.U32.HI R2, RZ, R37, R2 ;  /* 0x00000025ff028219 */ /* 0x000fe80000011602 */
[----:B------:R-:W-:Y:S02]  /*58d0*/  @!P0 SEL R0, R3, R2, !P2 ;  /* 0x0000000203008207 */ /* 0x000fe40005000000 */
[----:B------:R-:W-:Y:S02]  /*58e0*/  IADD3 R2, PT, PT, -R5, RZ, RZ ;  /* 0x000000ff05027210 */ /* 0x000fe40007ffe1ff */
[----:B------:R-:W-:Y:S01]  /*58f0*/  @!P0 IADD3 R8, PT, PT, R15, -R0, RZ ;  /* 0x800000000f088210 */ /* 0x000fe20007ffe0ff */
[----:B------:R-:W-:Y:S02]  /*5900*/  @!P0 IMAD R0, R7, R6, R0 ;  /* 0x0000000607008224 */ /* 0x000fe400078e0200 */
[----:B------:R-:W-:Y:S02]  /*5910*/  IMAD R43, R38, R2, R43 ;  /* 0x00000002262b7224 */ /* 0x000fe400078e022b */
[----:B------:R-:W-:Y:S02]  /*5920*/  @!P0 IMAD R5, R8, R40, R3 ;  /* 0x0000002808058224 */ /* 0x000fe400078e0203 */
[----:B------:R-:W-:Y:S04]  /*5930*/  @!P0 IMAD.MOV.U32 R3, RZ, RZ, R0 ;  /* 0x000000ffff038224 */ /* 0x000fe800078e0000 */
[----:B------:R-:W-:Y:S02]  /*5940*/  IMAD R45, R3, R42, R45 ;  /* 0x0000002a032d7224 */ /* 0x000fe400078e022d */
[----:B------:R-:W-:Y:S07]  /*5950*/  IMAD R43, R5, R38, R43 ;  /* 0x00000026052b7224 */ /* 0x000fee00078e022b */
.L_x_101:
[----:B-1----:R-:W-:Y:S01]  /*5960*/  @!P1 ISETP.NE.AND P0, PT, R10, 0x1, PT ;  /* 0x000000010a00980c */ /* 0x002fe20003f05270 */
[----:B------:R-:W-:Y:S01]  /*5970*/  @!P1 IMAD.HI.U32 R0, R45, R12, RZ ;  /* 0x0000000c2d009227 */ /* 0x000fe200078e00ff */
[----:B------:R-:W-:Y:S01]  /*5980*/  @!P1 ISETP.NE.AND P2, PT, R9, 0x1, PT ;  /* 0x000000010900980c */ /* 0x000fe20003f45270 */
[----:B------:R-:W-:Y:S01]  /*5990*/  ULOP3.LUT UP0, URZ, UR48, 0x90, URZ, 0xc0, !UPT ;  /* 0x0000009030ff7892 */ /* 0x000fe2000f80c0ff */
[----:B------:R-:W-:Y:S01]  /*59a0*/  R2UR UR42, R21 ;  /* 0x00000000152a72ca */ /* 0x000fe200000e0000 */
[----:B------:R-:W-:Y:S01]  /*59b0*/  @!P1 IMAD.HI.U32 R3, R43, R11, RZ ;  /* 0x0000000b2b039227 */ /* 0x000fe200078e00ff */
[----:B------:R-:W-:Y:S02]  /*59c0*/  @!P1 SHF.R.U32.HI R0, RZ, R13, R0 ;  /* 0x0000000dff009219 */ /* 0x000fe40000011600 */
[----:B------:R-:W-:Y:S01]  /*59d0*/  R2UR UR41, R20 ;  /* 0x00000000142972ca */ /* 0x000fe200000e0000 */
[----:B------:R-:W-:Y:S01]  /*59e0*/  VIADD R107, R107, 0x1 ;  /* 0x000000016b6b7836 */ /* 0x000fe20000000000 */
[----:B------:R-:W-:Y:S02]  /*59f0*/  @!P1 SHF.R.U32.HI R2, RZ, R14, R3 ;  /* 0x0000000eff029219 */ /* 0x000fe40000011603 */
[----:B------:R-:W-:Y:S02]  /*5a00*/  @!P1 SEL R3, R45, R0, !P2 ;  /* 0x000000002d039207 */ /* 0x000fe40005000000 */
[----:B------:R-:W-:Y:S02]  /*5a10*/  @!P1 SEL R2, R43, R2, !P0 ;  /* 0x000000022b029207 */ /* 0x000fe40004000000 */
[----:B------:R-:W-:Y:S01]  /*5a20*/  @P4 SHF.R.U32.HI R98, RZ, 0x10, R17 ;  /* 0x00000010ff624819 */ /* 0x000fe20000011611 */
[----:B------:R-:W-:Y:S02]  /*5a30*/  USHF.L.U32 UR42, UR42, 0x6, URZ ;  /* 0x000000062a2a7899 */ /* 0x000fe400080006ff */
[----:B------:R-:W-:Y:S02]  /*5a40*/  @!P1 IMAD.IADD R0, R2, 0x1, -R3 ;  /* 0x0000000102009824 */ /* 0x000fe400078e0a03 */
[----:B------:R-:W-:Y:S01]  /*5a50*/  @!P1 IMAD.IADD R2, R3, 0x1, -R2 ;  /* 0x0000000103029824 */ /* 0x000fe200078e0a02 */
[----:B------:R-:W-:Y:S01]  /*5a60*/  USHF.L.U32 UR41, UR41, 0x8, URZ ;  /* 0x0000000829297899 */ /* 0x000fe200080006ff */
[----:B------:R-:W-:Y:S02]  /*5a70*/  @!P1 IMAD R45, R0, R9, R45 ;  /* 0x00000009002d9224 */ /* 0x000fe400078e022d */
[----:B------:R-:W-:Y:S01]  /*5a80*/  @!P1 IMAD R43, R2, R10, R43 ;  /* 0x0000000a022b9224 */ /* 0x000fe200078e022b */
[----:B------:R-:W-:Y:S08]  /*5a90*/  BRA.U !UP0, `(.L_x_102) ;  /* 0x0000000108407547 */ /* 0x000ff0000b800000 */
[----:B------:R-:W1:Y:S01]  /*5aa0*/  LDCU.64 UR8, c[0x4][0x88] ;  /* 0x01001100ff0877ac */ /* 0x000e620008000a00 */
[----:B------:R-:W-:Y:S01]  /*5ab0*/  MOV R3, 0x0 ;  /* 0x0000000000037802 */ /* 0x000fe20000000f00 */
[----:B------:R-:W-:Y:S02]  /*5ac0*/  HFMA2 R12, -RZ, RZ, 0, 5.9604644775390625e-08 ;  /* 0x00000001ff0c7431 */ /* 0x000fe400000001ff */
[----:B------:R-:W-:Y:S02]  /*5ad0*/  IMAD.MOV.U32 R8, RZ, RZ, 0x70 ;  /* 0x00000070ff087424 */ /* 0x000fe400078e00ff */
[----:B------:R-:W-:Y:S01]  /*5ae0*/  IMAD.MOV.U32 R13, RZ, RZ, RZ ;  /* 0x000000ffff0d7224 */ /* 0x000fe200078e00ff */
[----:B------:R-:W2:Y:S01]  /*5af0*/  LDCU.64 UR6, c[0x4][0x90] ;  /* 0x01001200ff0677ac */ /* 0x000ea20008000a00 */
[----:B------:R-:W3:Y:S01]  /*5b00*/  LDC.64 R2, c[0x4][R3] ;  /* 0x0100000003027b82 */ /* 0x000ee20000000a00 */
[----:B------:R-:W4:Y:S01]  /*5b10*/  LDCU.64 UR4, c[0x4][0x8] ;  /* 0x01000100ff0477ac */ /* 0x000f220008000a00 */
[----:B-1----:R-:W-:Y:S01]  /*5b20*/  MOV R5, UR9 ;  /* 0x0000000900057c02 */ /* 0x002fe20008000f00 */
[----:B------:R-:W-:Y:S01]  /*5b30*/  IMAD.U32 R4, RZ, RZ, UR8 ;  /* 0x00000008ff047e24 */ /* 0x000fe2000f8e00ff */
[----:B--2---:R-:W-:Y:S01]  /*5b40*/  MOV R7, UR7 ;  /* 0x0000000700077c02 */ /* 0x004fe20008000f00 */
[----:B------:R-:W-:Y:S01]  /*5b50*/  IMAD.U32 R6, RZ, RZ, UR6 ;  /* 0x00000006ff067e24 */ /* 0x000fe2000f8e00ff */
[----:B----4-:R-:W-:Y:S01]  /*5b60*/  MOV R11, UR5 ;  /* 0x00000005000b7c02 */ /* 0x010fe20008000f00 */
[----:B------:R-:W-:Y:S02]  /*5b70*/  IMAD.U32 R10, RZ, RZ, UR4 ;  /* 0x00000004ff0a7e24 */ /* 0x000fe4000f8e00ff */
[----:B------:R-:W-:Y:S07]  /*5b80*/  LEPC R20, `(.L_x_102) ;  /* 0x000000001014794e */ /* 0x000fee0000000000 */
[----:B---3-5:R-:W-:Y:S05]  /*5b90*/  CALL.ABS.NOINC R2 ;  /* 0x0000000002007343 */ /* 0x028fea0003c00000 */
.L_x_102:
[----:B------:R-:W-:Y:S01]  /*5ba0*/  LOP3.LUT P0, RZ, R103, 0x90, RZ, 0xc0, !PT ;  /* 0x0000009067ff7812 */ /* 0x000fe2000780c0ff */
[----:B------:R-:W-:Y:S11]  /*5bb0*/  BSSY.RECONVERGENT B6, `(.L_x_103) ;  /* 0x0000013000067945 */ /* 0x000ff60003800200 */
[----:B------:R-:W-:Y:S01]  /*5bc0*/  @!UPT UIADD3 URZ, UPT, UPT, URZ, URZ, URZ ;  /* 0x000000fffffff290 */ /* 0x000fe2000fffe0ff */
[----:B------:R-:W-:Y:S05]  /*5bd0*/  @!P0 BRA `(.L_x_104) ;  /* 0x0000000000408947 */ /* 0x000fea0003800000 */
        /* <DEDUP_REMOVED lines=16> */
.L_x_104:
[----:B------:R-:W-:Y:S05]  /*5ce0*/  BSYNC.RECONVERGENT B6 ;  /* 0x0000000000067941 */ /* 0x000fea0003800200 */
.L_x_103:
[----:B------:R-:W-:Y:S01]  /*5cf0*/  ISETP.NE.U32.AND P4, PT, R86, RZ, PT ;  /* 0x000000ff5600720c */ /* 0x000fe20003f85070 */
[----:B------:R-:W-:Y:S01]  /*5d00*/  UISETP.NE.AND UP2, UPT, UR50, URZ, UPT ;  /* 0x000000ff3200728c */ /* 0x000fe2000bf45270 */
[----:B------:R-:W-:Y:S01]  /*5d10*/  ISETP.NE.U32.AND P3, PT, RZ, UR38, PT ;  /* 0x00000026ff007c0c */ /* 0x000fe2000bf65070 */
[----:B------:R-:W-:Y:S01]  /*5d20*/  UISETP.NE.U32.AND UP1, UPT, UR44, URZ, UPT ;  /* 0x000000ff2c00728c */ /* 0x000fe2000bf25070 */
[----:B------:R-:W-:Y:S01]  /*5d30*/  ISETP.NE.AND.EX P4, PT, R87, RZ, PT, P4 ;  /* 0x000000ff5700720c */ /* 0x000fe20003f85340 */
[----:B------:R-:W-:Y:S01]  /*5d40*/  UPLOP3.LUT UP0, UPT, UPT, UPT, UPT, 0x40, 0x4 ;  /* 0x000000000004789c */ /* 0x000fe20003f0e870 */
[----:B------:R-:W-:Y:S01]  /*5d50*/  ISETP.NE.AND.EX P3, PT, RZ, UR39, PT, P3 ;  /* 0x00000027ff007c0c */ /* 0x000fe2000bf65330 */
[----:B------:R-:W-:Y:S01]  /*5d60*/  UISETP.NE.AND.EX UP1, UPT, UR45, URZ, UPT, UP1 ;  /* 0x000000ff2d00728c */ /* 0x000fe2000bf25310 */
[----:B------:R-:W-:Y:S04]  /*5d70*/  PLOP3.LUT P1, PT, PT, PT, UP2, 0x80, 0x8 ;  /* 0x000000000008781c */ /* 0x000fe80003f2f028 */
[----:B------:R-:W-:Y:S06]  /*5d80*/  @UP2 UPLOP3.LUT UP0, UPT, UPT, UPT, UP1, 0x80, 0x8 ;  /* 0x000000000008289c */ /* 0x000fec0003f0f010 */
[----:B------:R-:W-:Y:S01]  /*5d90*/  PLOP3.LUT P0, PT, PT, PT, UP0, 0x80, 0x8 ;  /* 0x000000000008781c */ /* 0x000fe20003f0f008 */
[----:B------:R-:W-:Y:S01]  /*5da0*/  @!UPT UIADD3 URZ, UPT, UPT, URZ, URZ, URZ ;  /* 0x000000fffffff290 */ /* 0x000fe2000fffe0ff */
[----:B------:R-:W-:Y:S11]  /*5db0*/  BRA.U !UP1, `(.L_x_105) ;  /* 0x0000000109387547 */ /* 0x000ff6000b800000 */
[----:B------:R-:W-:Y:S01]  /*5dc0*/  UISETP.NE.U32.AND UP0, UPT, UR38, URZ, UPT ;  /* 0x000000ff2600728c */ /* 0x000fe2000bf05070 */
[----:B------:R-:W-:Y:S02]  /*5dd0*/  HFMA2 R0, -RZ, RZ, 0, 5.9604644775390625e-08 ;  /* 0x00000001ff007431 */ /* 0x000fe400000001ff */
[----:B------:R-:W-:Y:S01]  /*5de0*/  IMAD.MOV.U32 R91, RZ, RZ, 0x1 ;  /* 0x00000001ff5b7424 */ /* 0x000fe200078e00ff */
[----:B------:R-:W-:Y:S06]  /*5df0*/  UISETP.NE.AND.EX UP0, UPT, UR39, URZ, UPT, UP0 ;  /* 0x000000ff2700728c */ /* 0x000fec000bf05300 */
[----:B------:R-:W-:Y:S05]  /*5e00*/  PLOP3.LUT P2, PT, PT, PT, UP0, 0x80, 0x8 ;  /* 0x000000000008781c */ /* 0x000fea0003f4f008 */
[----:B------:R-:W1:Y:S01]  /*5e10*/  @UP0 LDCU.64 UR6, c[0x0][0x888] ;  /* 0x00011100ff0607ac */ /* 0x000e620008000a00 */
[----:B------:R-:W-:Y:S07]  /*5e20*/  @UP0 UIMAD UR4, UR36, UR44, URZ ;  /* 0x0000002c240402a4 */ /* 0x000fee000f8e02ff */
[----:B------:R-:W-:Y:S01]  /*5e30*/  @!P2 PRMT R91, R0, 0x7610, R91 ;  /* 0x00007610005ba816 */ /* 0x000fe2000000005b */
[----:B-1----:R-:W-:Y:S03]  /*5e40*/  @UP0 UIMAD.WIDE UR6, UR4, 0x4, UR6 ;  /* 0x00000004040608a5 */ /* 0x002fe6000f8e0206 */
[----:B------:R-:W1:Y:S03]  /*5e50*/  @!UP0 LDCU UR4, c[0x0][0x880] ;  /* 0x00011000ff0487ac */ /* 0x000e660008000800 */
[----:B------:R-:W-:Y:S01]  /*5e60*/  IMAD.U32 R2, RZ, RZ, UR6 ;  /* 0x00000006ff027e24 */ /* 0x000fe2000f8e00ff */
[----:B------:R-:W-:Y:S05]  /*5e70*/  MOV R3, UR7 ;  /* 0x0000000700037c02 */ /* 0x000fea0008000f00 */
[----:B-----5:R2:W5:Y:S02]  /*5e80*/  @P2 LDG.E R50, desc[UR46][R2.64] ;  /* 0x0000002e02322981 */ /* 0x020564000c1e1900 */
[----:B-12---:R-:W-:Y:S02]  /*5e90*/  @!P2 IMAD.U32 R50, RZ, RZ, UR4 ;  /* 0x00000004ff32ae24 */ /* 0x006fe4000f8e00ff */
.L_x_105:
[----:B------:R-:W-:Y:S05]  /*5ea0*/  @!P4 BRA `(.L_x_106) ;  /* 0x000000000020c947 */ /* 0x000fea0003800000 */
[----:B------:R-:W-:Y:S04]  /*5eb0*/  ISETP.NE.U32.AND P2, PT, R84, RZ, PT ;  /* 0x000000ff5400720c */ /* 0x000fe80003f45070 */
[----:B------:R-:W-:Y:S11]  /*5ec0*/  ISETP.NE.AND.EX P2, PT, R85, RZ, PT, P2 ;  /* 0x000000ff5500720c */ /* 0x000ff60003f45320 */
[----:B------:R-:W-:Y:S02]  /*5ed0*/  @!UPT UIADD3 URZ, UPT, UPT, URZ, URZ, URZ ;  /* 0x000000fffffff290 */ /* 0x000fe4000fffe0ff */
[----:B------:R-:W1:Y:S01]  /*5ee0*/  @P2 LDC.64 R2, c[0x0][0x8a8] ;  /* 0x00022a00ff022b82 */ /* 0x000e620000000a00 */
[----:B------:R-:W-:Y:S04]  /*5ef0*/  @P2 IMAD R0, R86, UR36, RZ ;  /* 0x0000002456002c24 */ /* 0x000fe8000f8e02ff */
[----:B-1----:R-:W-:Y:S05]  /*5f00*/  @P2 IMAD.WIDE R2, R0, 0x4, R2 ;  /* 0x0000000400022825 */ /* 0x002fea00078e0202 */
[----:B-----5:R1:W5:Y:S02]  /*5f10*/  @P2 LDG.E R46, desc[UR46][R2.64] ;  /* 0x0000002e022e2981 */ /* 0x020364000c1e1900 */
[----:B-1----:R-:W2:Y:S02]  /*5f20*/  @!P2 LDC R46, c[0x0][0x8a0] ;  /* 0x00022800ff2eab82 */ /* 0x002ea40000000800 */
.L_x_106:
[----:B-----5:R-:W-:Y:S01]  /*5f30*/  ISETP.NE.AND P2, PT, R50, RZ, PT ;  /* 0x000000ff3200720c */ /* 0x020fe20003f45270 */
[----:B------:R-:W-:Y:S01]  /*5f40*/  BSSY B1, `(.L_x_107) ;  /* 0x0000040000017945 */ /* 0x000fe20003800000 */
[----:B------:R-:W-:Y:S01]  /*5f50*/  SEL R7, RZ, 0xffffffff, P3 ;  /* 0xffffffffff077807 */ /* 0x000fe20001800000 */
[----:B------:R-:W-:Y:S01]  /*5f60*/  IMAD.MOV.U32 R64, RZ, RZ, 0x1 ;  /* 0x00000001ff407424 */ /* 0x000fe200078e00ff */
[----:B------:R-:W-:Y:S01]  /*5f70*/  LOP3.LUT P3, RZ, R91, 0xff, RZ, 0xc0, !PT ;  /* 0x000000ff5bff7812 */ /* 0x000fe2000786c0ff */
[----:B------:R-:W-:Y:S01]  /*5f80*/  IMAD R48, R44, 0x80, R47 ;  /* 0x000000802c307824 */ /* 0x000fe200078e022f */
[----:B------:R-:W-:Y:S02]  /*5f90*/  @P1 SEL R0, RZ, 0xffffffff, P2 ;  /* 0xffffffffff001807 */ /* 0x000fe40001000000 */
[----:B------:R-:W-:Y:S02]  /*5fa0*/  CS2R R62, SRZ ;  /* 0x00000000003e7805 */ /* 0x000fe4000001ff00 */
[----:B------:R-:W-:Y:S02]  /*5fb0*/  LEA R3, R100, UR49, 0x3 ;  /* 0x0000003164037c11 */ /* 0x000fe4000f8e18ff */
[----:B------:R-:W-:Y:S02]  /*5fc0*/  CS2R R60, SRZ ;  /* 0x00000000003c7805 */ /* 0x000fe4000001ff00 */
[----:B------:R-:W-:Y:S02]  /*5fd0*/  @P0 SEL R0, R7, R0, !P3 ;  /* 0x0000000007000207 */ /* 0x000fe40005800000 */
[----:B------:R-:W-:Y:S02]  /*5fe0*/  CS2R R58, SRZ ;  /* 0x00000000003a7805 */ /* 0x000fe4000001ff00 */
[----:B------:R-:W-:Y:S02]  /*5ff0*/  LEA R106, R44, UR49, 0x3 ;  /* 0x000000312c6a7c11 */ /* 0x000fe4000f8e18ff */
[----:B------:R-:W-:Y:S02]  /*6000*/  CS2R R56, SRZ ;  /* 0x0000000000387805 */ /* 0x000fe4000001ff00 */
[----:B------:R-:W-:Y:S02]  /*6010*/  @P1 LOP3.LUT R0, R0, 0x1, RZ, 0xc0, !PT ;  /* 0x0000000100001812 */ /* 0x000fe400078ec0ff */
[----:B------:R-:W-:Y:S02]  /*6020*/  SHF.L.U32 R5, R102, 0x1f, RZ ;  /* 0x0000001f66057819 */ /* 0x000fe400000006ff */
[----:B------:R-:W-:Y:S02]  /*6030*/  ISETP.NE.U32.OR P5, PT, R0, 0x1, !P1 ;  /* 0x000000010000780c */ /* 0x000fe40004fa5470 */
[----:B------:R-:W-:Y:S02]  /*6040*/  SEL R0, RZ, 0xffffffff, P2 ;  /* 0xffffffffff007807 */ /* 0x000fe40001000000 */
[----:B------:R-:W-:Y:S02]  /*6050*/  PLOP3.LUT P2, PT, PT, PT, UP1, 0x80, 0x8 ;  /* 0x000000000008781c */ /* 0x000fe40003f4f018 */
[----:B------:R-:W-:Y:S07]  /*6060*/  P2R R72, PR, RZ, 0x20 ;  /* 0x00000020ff487803 */ /* 0x000fee0000000000 */
[----:B------:R-:W-:Y:S04]  /*6070*/  @P5 SHF.L.U32 R2, R99, 0x1f, RZ ;  /* 0x0000001f63025819 */ /* 0x000fe800000006ff */
[----:B------:R-:W1:Y:S01]  /*6080*/  @P5 SYNCS.PHASECHK.TRANS64.TRYWAIT P1, [R3+URZ+0x30], R2 ;  /* 0x00003002030055a7 */ /* 0x000e6200080211ff */
[----:B------:R-:W-:Y:S04]  /*6090*/  @P2 SEL R0, R7, R0, !P3 ;  /* 0x0000000007002207 */ /* 0x000fe80005800000 */
[----:B------:R-:W-:Y:S04]  /*60a0*/  LOP3.LUT R0, R0, 0x1, RZ, 0xc0, !PT ;  /* 0x0000000100007812 */ /* 0x000fe800078ec0ff */
[----:B------:R-:W-:Y:S04]  /*60b0*/  ISETP.NE.U32.AND P4, PT, R0, 0x1, PT ;  /* 0x000000010000780c */ /* 0x000fe80003f85070 */
[----:B------:R-:W-:Y:S01]  /*60c0*/  P2R R65, PR, RZ, 0x10 ;  /* 0x00000010ff417803 */ /* 0x000fe20000000000 */
[----:B------:R3:W4:Y:S01]  /*60d0*/  SYNCS.PHASECHK.TRANS64.TRYWAIT P0, [R106+URZ+0xa0], R5 ;  /* 0x0000a0056a0075a7 */ /* 0x00072200080011ff */
[----:B-1----:R-:W-:Y:S01]  /*60e0*/  @P5 SEL R64, RZ, 0x1, !P1 ;  /* 0x00000001ff405807 */ /* 0x002fe20004800000 */
[----:B---3--:R-:W-:Y:S06]  /*60f0*/  @!P5 BRA `(.L_x_108) ;  /* 0x000000000090d947 */ /* 0x008fec0003800000 */
[----:B------:R-:W-:Y:S01]  /*6100*/  @P4 IMAD R4, R100, 0x1000, R95 ;  /* 0x0000100064044824 */ /* 0x000fe200078e025f */
[----:B------:R-:W-:Y:S01]  /*6110*/  LOP3.LUT P5, RZ, R96, 0x80, RZ, 0xc0, !PT ;  /* 0x0000008060ff7812 */ /* 0x000fe200078ac0ff */
[----:B------:R-:W-:Y:S01]  /*6120*/  BSSY B0, `(.L_x_109) ;  /* 0x000000f000007945 */ /* 0x000fe20003800000 */
[----:B------:R-:W-:Y:S01]  /*6130*/  ISETP.NE.AND P2, PT, R64, RZ, PT ;  /* 0x000000ff4000720c */ /* 0x000fe20003f45270 */
[----:B------:R-:W-:Y:S01]  /*6140*/  @P4 VIADD R0, R4, UR49 ;  /* 0x0000003104004c36 */ /* 0x000fe20008000000 */
[----:B------:R-:W-:Y:S02]  /*6150*/  PLOP3.LUT P1, PT, PT, PT, PT, 0x8, 0x80 ;  /* 0x000000000080781c */ /* 0x000fe40003f2e170 */
[----:B------:R-:W-:Y:S02]  /*6160*/  CS2R R58, SRZ ;  /* 0x00000000003a7805 */ /* 0x000fe4000001ff00 */
[----:B------:R-:W-:Y:S01]  /*6170*/  @P4 PLOP3.LUT P1, PT, P5, PT, PT, 0x80, 0x8 ;  /* 0x000000000008481c */ /* 0x000fe20002f2f070 */
[C---:B------:R-:W-:Y:S01]  /*6180*/  @P4 VIADD R2, R0.reuse, 0x10 ;  /* 0x0000001000024836 */ /* 0x040fe20000000000 */
[----:B------:R-:W-:Y:S02]  /*6190*/  CS2R R56, SRZ ;  /* 0x0000000000387805 */ /* 0x000fe4000001ff00 */
[----:B------:R-:W-:Y:S02]  /*61a0*/  CS2R R62, SRZ ;  /* 0x00000000003e7805 */ /* 0x000fe4000001ff00 */
[----:B------:R-:W-:Y:S07]  /*61b0*/  CS2R R60, SRZ ;  /* 0x00000000003c7805 */ /* 0x000fee000001ff00 */
[----:B------:R-:W-:Y:S01]  /*61c0*/  @P1 VIADD R2, R0, 0xfffffff0 ;  /* 0xfffffff000021836 */ /* 0x000fe20000000000 */
[----:B------:R-:W-:Y:S06]  /*61d0*/  @P2 BRA `(.L_x_110) ;  /* 0x00000000000c2947 */ /* 0x000fec0003800000 */
[----:B------:R-:W-:Y:S04]  /*61e0*/  SHF.L.U32 R0, R99, 0x1f, RZ ;  /* 0x0000001f63007819 */ /* 0x000fe800000006ff */
[----:B------:R-:W1:Y:S02]  /*61f0*/  SYNCS.PHASECHK.TRANS64.TRYWAIT P1, [R3+URZ+0x30], R0 ;  /* 0x00003000030075a7 */ /* 0x000e6400080211ff */
[----:B-1----:R-:W-:Y:S05]  /*6200*/  @!P1 BRA `(.L_x_111) ;  /* 0x0000004000989947 */ /* 0x002fea0003800000 */
.L_x_110:
[----:B------:R-:W-:Y:S05]  /*6210*/  BSYNC B0 ;  /* 0x0000000000007941 */ /* 0x000fea0003800000 */
.L_x_109:
[----:B------:R-:W-:Y:S01]  /*6220*/  ISETP.NE.AND P1, PT, R65, RZ, PT ;  /* 0x000000ff4100720c */ /* 0x000fe20003f25270 */
[----:B-1----:R-:W-:Y:S02]  /*6230*/  VIADD R3, R3, 0x50 ;  /* 0x0000005003037836 */ /* 0x002fe40000000000 */
[----:B------:R-:W-:Y:S02]  /*6240*/  IMAD.U32 R0, RZ, RZ, UR37 ;  /* 0x00000025ff007e24 */ /* 0x000fe4000f8e00ff */
[----:B------:R-:W-:Y:S03]  /*6250*/  VIADD R100, R100, 0x1 ;  /* 0x0000000164647836 */ /* 0x000fe60000000000 */
[----:B------:R-:W-:Y:S05]  /*6260*/  PRMT R0, R0, 0x654, R3 ;  /* 0x0000065400007816 */ /* 0x000fea0000000003 */
[----:B------:R1:W3:Y:S04]  /*6270*/  @P1 LDS.128 R56, [R4+UR49+0x200] ;  /* 0x0002003104381984 */ /* 0x0002e80008000c00 */
[----:B------:R1:W1:Y:S01]  /*6280*/  @P1 LDS.128 R60, [R2+0x200] ;  /* 0x00020000023c1984 */ /* 0x0002620000000c00 */
[C---:B------:R-:W-:Y:S01]  /*6290*/  ISETP.NE.AND P1, PT, R100.reuse, 0x4, PT ;  /* 0x000000046400780c */ /* 0x040fe20003f25270 */
[----:B------:R-:W-:Y:S01]  /*62a0*/  @!PT LDS RZ, [RZ] ;  /* 0x00000000fffff984 */ /* 0x000fe20000000800 */
[----:B------:R-:W-:Y:S01]  /*62b0*/  @!PT LDS RZ, [RZ] ;  /* 0x00000000fffff984 */ /* 0x000fe20000000800 */
[----:B------:R-:W-:Y:S01]  /*62c0*/  @!PT LDS RZ, [RZ] ;  /* 0x00000000fffff984 */ /* 0x000fe20000000800 */
[----:B------:R-:W-:Y:S01]  /*62d0*/  @!PT LDS RZ, [RZ] ;  /* 0x00000000fffff984 */ /* 0x000fe20000000800 */
[----:B------:R5:W-:Y:S06]  /*62e0*/  MEMBAR.ALL.CTA ;  /* 0x0000000000007992 */ /* 0x000bec0000008000 */
[----:B-----5:R-:W5:Y:S01]  /*62f0*/  FENCE.VIEW.ASYNC.S ;  /* 0x00000000000073c6 */ /* 0x020f620000000000 */
[----:B------:R-:W-:Y:S01]  /*6300*/  SEL R100, R100, RZ, P1 ;  /* 0x000000ff64647207 */ /* 0x000fe20000800000 */
[----:B-----5:R5:W-:Y:S02]  /*6310*/  SYNCS.ARRIVE.TRANS64.RED.A1T0 RZ, [R0+URZ], RZ ;  /* 0x000000ff00ff79a7 */ /* 0x020be400081004ff */
[----:B-----5:R-:W-:Y:S04]  /*6320*/  SEL R0, RZ, 0x1, P1 ;  /* 0x00000001ff007807 */ /* 0x020fe80000800000 */
[----:B---3--:R-:W-:Y:S02]  /*6330*/  LOP3.LUT R99, R99, R0, RZ, 0x3c, !PT ;  /* 0x0000000063637212 */ /* 0x008fe400078e3cff */
.L_x_108:
[----:B------:R-:W-:Y:S05]  /*6340*/  BSYNC B1 ;  /* 0x0000000000017941 */ /* 0x000fea0003800000 */
.L_x_107:
[----:B------:R-:W-:Y:S04]  /*6350*/  SHF.R.U32.HI R0, RZ, 0x15, R48 ;  /* 0x00000015ff007819 */ /* 0x000fe80000011630 */
[----:B------:R-:W-:Y:S01]  /*6360*/  LOP3.LUT P1, RZ, R0, 0x3, R97, 0x48, !PT ;  /* 0x0000000300ff7812 */ /* 0x000fe20007824861 */
[----:B------:R-:W-:Y:S01]  /*6370*/  @!UPT UIADD3 URZ, UPT, UPT, URZ, URZ, URZ ;  /* 0x000000fffffff290 */ /* 0x000fe2000fffe0ff */
[----:B----4-:R-:W-:Y:S11]  /*6380*/  @P0 BRA `(.L_x_112) ;  /* 0x0000000000080947 */ /* 0x010ff60003800000 */
[----:B------:R-:W3:Y:S02]  /*6390*/  SYNCS.PHASECHK.TRANS64.TRYWAIT P0, [R106+URZ+0xa0], R5 ;  /* 0x0000a0056a0075a7 */ /* 0x000ee400080011ff */
[----:B---3--:R-:W-:Y:S05]  /*63a0*/  @!P0 BRA `(.L_x_113) ;  /* 0x0000004000448947 */ /* 0x008fea0003800000 */
.L_x_112:
[----:B------:R-:W-:Y:S05]  /*63b0*/  @!P1 BRA `(.L_x_114) ;  /* 0x0000000000409947 */ /* 0x000fea0003800000 */
[----:B------:R-:W3:Y:S01]  /*63c0*/  LDCU.64 UR8, c[0x4][0x78] ;  /* 0x01000f00ff0877ac */ /* 0x000ee20008000a00 */
[----:B------:R-:W-:Y:S01]  /*63d0*/  MOV R3, 0x0 ;  /* 0x0000000000037802 */ /* 0x000fe20000000f00 */
[----:B------:R-:W-:Y:S02]  /*63e0*/  HFMA2 R12, -RZ, RZ, 0, 5.9604644775390625e-08 ;  /* 0x00000001ff0c7431 */ /* 0x000fe400000001ff */
[----:B------:R-:W-:Y:S02]  /*63f0*/  IMAD.MOV.U32 R8, RZ, RZ, 0x192 ;  /* 0x00000192ff087424 */ /* 0x000fe400078e00ff */
[----:B------:R-:W-:Y:S01]  /*6400*/  IMAD.MOV.U32 R13, RZ, RZ, RZ ;  /* 0x000000ffff0d7224 */ /* 0x000fe200078e00ff */
[----:B------:R-:W4:Y:S01]  /*6410*/  LDCU.64 UR6, c[0x4][0x80] ;  /* 0x01001000ff0677ac */ /* 0x000f220008000a00 */
[----:B-1----:R-:W1:Y:S01]  /*6420*/  LDC.64 R2, c[0x4][R3] ;  /* 0x0100000003027b82 */ /* 0x002e620000000a00 */
[----:B------:R-:W5:Y:S01]  /*6430*/  LDCU.64 UR4, c[0x4][0x18] ;  /* 0x01000300ff0477ac */ /* 0x000f620008000a00 */
[----:B---3--:R-:W-:Y:S01]  /*6440*/  MOV R5, UR9 ;  /* 0x0000000900057c02 */ /* 0x008fe20008000f00 */
[----:B------:R-:W-:Y:S01]  /*6450*/  IMAD.U32 R4, RZ, RZ, UR8 ;  /* 0x00000008ff047e24 */ /* 0x000fe2000f8e00ff */
[----:B----4-:R-:W-:Y:S01]  /*6460*/  MOV R7, UR7 ;  /* 0x0000000700077c02 */ /* 0x010fe20008000f00 */
[----:B------:R-:W-:Y:S01]  /*6470*/  IMAD.U32 R6, RZ, RZ, UR6 ;  /* 0x00000006ff067e24 */ /* 0x000fe2000f8e00ff */
[----:B-----5:R-:W-:Y:S01]  /*6480*/  MOV R11, UR5 ;  /* 0x00000005000b7c02 */ /* 0x020fe20008000f00 */
[----:B------:R-:W-:Y:S02]  /*6490*/  IMAD.U32 R10, RZ, RZ, UR4 ;  /* 0x00000004ff0a7e24 */ /* 0x000fe4000f8e00ff */
[----:B------:R-:W-:Y:S07]  /*64a0*/  LEPC R20, `(.L_x_114) ;  /* 0x000000001014794e */ /* 0x000fee0000000000 */
[----:B-12---:R-:W-:Y:S05]  /*64b0*/  CALL.ABS.NOINC R2 ;  /* 0x0000000002007343 */ /* 0x006fea0003c00000 */
.L_x_114:
[----:B------:R-:W-:Y:S05]  /*64c0*/  WARPSYNC.ALL ;  /* 0x0000000000007948 */ /* 0x000fea0003800000 */
[----:B------:R-:W-:Y:S01]  /*64d0*/  R2UR UR4, R48 ;  /* 0x00000000300472ca */ /* 0x000fe200000e0000 */
[----:B------:R-:W-:Y:S01]  /*64e0*/  HFMA2 R66, -RZ, RZ, 0, 9.5367431640625e-07 ;  /* 0x00000010ff427431 */ /* 0x000fe200000001ff */
[C---:B------:R-:W-:Y:S01]  /*64f0*/  PRMT R49, R56.reuse, 0x8880, RZ ;  /* 0x0000888038317816 */ /* 0x040fe200000000ff */
[----:B------:R-:W-:Y:S01]  /*6500*/  BSSY.RECONVERGENT B0, `(.L_x_115) ;  /* 0x00000a5000007945 */ /* 0x000fe20003800200 */
[C---:B------:R-:W-:Y:S02]  /*6510*/  SHF.L.U32 R51, R56.reuse, 0x10, RZ ;  /* 0x0000001038337819 */ /* 0x040fe400000006ff */
[----:B------:R-:W-:Y:S02]  /*6520*/  SHF.L.U32 R52, R56, 0x8, RZ ;  /* 0x0000000838347819 */ /* 0x000fe400000006ff */
[----:B------:R-:W-:Y:S02]  /*6530*/  SHF.R.S32.HI R51, RZ, 0x18, R51 ;  /* 0x00000018ff337819 */ /* 0x000fe40000011433 */
[----:B------:R-:W-:Y:S02]  /*6540*/  PRMT R53, R57, 0x8880, RZ ;  /* 0x0000888039357816 */ /* 0x000fe400000000ff */
[----:B------:R-:W-:Y:S01]  /*6550*/  IADD3 R67, PT, PT, R95, UR49, RZ ;  /* 0x000000315f437c10 */ /* 0x000fe2000fffe0ff */
[----:B-1-3--:R-:W2:Y:S01]  /*6560*/  LDTM.x32 R4, tmem[UR4] ;  /* 0x00000004000479ee */ /* 0x00aea200082c0000 */
[----:B------:R-:W-:Y:S02]  /*6570*/  LOP3.LUT P5, RZ, R96, 0x80, RZ, 0xc0, !PT ;  /* 0x0000008060ff7812 */ /* 0x000fe400078ac0ff */
[----:B------:R-:W-:Y:S02]  /*6580*/  PRMT R54, R59, 0x8880, RZ ;  /* 0x000088803b367816 */ /* 0x000fe400000000ff */
[----:B------:R-:W-:Y:S02]  /*6590*/  SEL R66, R66, 0xfffffff0, !P5 ;  /* 0xfffffff042427807 */ /* 0x000fe40006800000 */
[----:B------:R-:W-:Y:S02]  /*65a0*/  ISETP.NE.AND P0, PT, R104, RZ, PT ;  /* 0x000000ff6800720c */ /* 0x000fe40003f05270 */
[----:B------:R-:W-:Y:S02]  /*65b0*/  IADD3 R108, PT, PT, R67, R66, RZ ;  /* 0x00000042436c7210 */ /* 0x000fe40007ffe0ff */
[----:B------:R-:W-:Y:S01]  /*65c0*/  ISETP.NE.AND P6, PT, R72, RZ, PT ;  /* 0x000000ff4800720c */ /* 0x000fe20003fc5270 */
[C---:B--2---:R-:W-:Y:S11]  /*65d0*/  IMAD R0, R46.reuse, R4, RZ ;  /* 0x000000042e007224 */ /* 0x044ff600078e02ff */
[----:B------:R-:W-:Y:S01]  /*65e0*/  @!UPT UIADD3 URZ, UPT, UPT, URZ, URZ, URZ ;  /* 0x000000fffffff290 */ /* 0x000fe2000fffe0ff */
[----:B------:R-:W-:Y:S01]  /*65f0*/  @P6 SHF.L.U32 R74, R99, 0x1f, RZ ;  /* 0x0000001f634a6819 */ /* 0x000fe200000006ff */
[C---:B------:R-:W-:Y:S02]  /*6600*/  IMAD R2, R46.reuse, R5, RZ ;  /* 0x000000052e027224 */ /* 0x040fe400078e02ff */
[----:B------:R-:W-:Y:S01]  /*6610*/  IMAD R0, R49, R50, R0 ;  /* 0x0000003231007224 */ /* 0x000fe200078e0200 */
[----:B------:R-:W-:Y:S01]  /*6620*/  SHF.R.S32.HI R49, RZ, 0x18, R52 ;  /* 0x00000018ff317819 */ /* 0x000fe20000011434 */
[C---:B------:R-:W-:Y:S02]  /*6630*/  IMAD R3, R46.reuse, R6, RZ ;  /* 0x000000062e037224 */ /* 0x040fe400078e02ff */
[-C--:B------:R-:W-:Y:S01]  /*6640*/  IMAD R2, R51, R50.reuse, R2 ;  /* 0x0000003233027224 */ /* 0x080fe200078e0202 */
[----:B------:R-:W-:Y:S01]  /*6650*/  SHF.R.S32.HI R51, RZ, 0x18, R56 ;  /* 0x00000018ff337819 */ /* 0x000fe20000011438 */
[C---:B------:R-:W-:Y:S02]  /*6660*/  IMAD R7, R46.reuse, R7, RZ ;  /* 0x000000072e077224 */ /* 0x040fe400078e02ff */
[----:B------:R-:W-:Y:S01]  /*6670*/  IMAD R3, R49, R50, R3 ;  /* 0x0000003231037224 */ /* 0x000fe200078e0203 */
[----:B------:R-:W-:Y:S01]  /*6680*/  MOV R49, R53 ;  /* 0x0000003500317202 */ /* 0x000fe20000000f00 */
[C---:B------:R-:W-:Y:S01]  /*6690*/  IMAD.U32 R52, R57.reuse, 0x10000, RZ ;  /* 0x0001000039347824 */ /* 0x040fe200078e00ff */
[----:B------:R-:W-:Y:S01]  /*66a0*/  SHF.L.U32 R53, R57, 0x8, RZ ;  /* 0x0000000839357819 */ /* 0x000fe200000006ff */
[C---:B------:R-:W-:Y:S02]  /*66b0*/  IMAD R4, R46.reuse, R8, RZ ;  /* 0x000000082e047224 */ /* 0x040fe400078e02ff */
[-C--:B------:R-:W-:Y:S01]  /*66c0*/  IMAD R7, R51, R50.reuse, R7 ;  /* 0x0000003233077224 */ /* 0x080fe200078e0207 */
[----:B------:R-:W-:Y:S01]  /*66d0*/  SHF.R.S32.HI R51, RZ, 0x18, R52 ;  /* 0x00000018ff337819 */ /* 0x000fe20000011434 */
[C---:B------:R-:W-:Y:S01]  /*66e0*/  IMAD R5, R46.reuse, R9, RZ ;  /* 0x000000092e057224 */ /* 0x040fe200078e02ff */
[----:B------:R-:W-:Y:S01]  /*66f0*/  SHF.R.S32.HI R52, RZ, 0x18, R57 ;  /* 0x00000018ff347819 */ /* 0x000fe20000011439 */
[----:B------:R-:W-:Y:S01]  /*6700*/  IMAD R4, R49, R50, R4 ;  /* 0x0000003231047224 */ /* 0x000fe200078e0204 */
[----:B------:R-:W-:Y:S01]  /*6710*/  SHF.R.S32.HI R49, RZ, 0x18, R53 ;  /* 0x00000018ff317819 */ /* 0x000fe20000011435 */
[----:B------:R-:W-:Y:S01]  /*6720*/  IMAD R6, R46, R10, RZ ;  /* 0x0000000a2e067224 */ /* 0x000fe200078e02ff */
[----:B------:R-:W-:Y:S01]  /*6730*/  PRMT R53, R58, 0x8880, RZ ;  /* 0x000088803a357816 */ /* 0x000fe200000000ff */
[----:B------:R-:W-:Y:S01]  /*6740*/  IMAD R11, R46, R11, RZ ;  /* 0x0000000b2e0b7224 */ /* 0x000fe200078e02ff */
[----:B------:R-:W-:Y:S01]  /*6750*/  I2IP.S8.S32.SAT R55, R7, R3, RZ ;  /* 0x0000000307377239 */ /* 0x000fe200000014ff */
[----:B------:R-:W-:Y:S02]  /*6760*/  IMAD R5, R51, R50, R5 ;  /* 0x0000003233057224 */ /* 0x000fe400078e0205 */
[----:B------:R-:W-:Y:S01]  /*6770*/  IMAD.U32 R51, R58, 0x10000, RZ ;  /* 0x000100003a337824 */ /* 0x000fe200078e00ff */
[----:B------:R-:W-:Y:S01]  /*6780*/  I2IP.S8.S32.SAT R68, R2, R0, R55 ;  /* 0x0000000002447239 */ /* 0x000fe20000001437 */
[----:B------:R-:W-:Y:S01]  /*6790*/  IMAD R6, R49, R50, R6 ;  /* 0x0000003231067224 */ /* 0x000fe200078e0206 */
[----:B------:R-:W-:Y:S01]  /*67a0*/  MOV R49, R53 ;  /* 0x0000003500317202 */ /* 0x000fe20000000f00 */
[----:B------:R-:W-:Y:S01]  /*67b0*/  IMAD R8, R46, R12, RZ ;  /* 0x0000000c2e087224 */ /* 0x000fe200078e02ff */
[----:B------:R-:W-:Y:S01]  /*67c0*/  SHF.R.S32.HI R51, RZ, 0x18, R51 ;  /* 0x00000018ff337819 */ /* 0x000fe20000011433 */
[-C--:B------:R-:W-:Y:S01]  /*67d0*/  IMAD R11, R52, R50.reuse, R11 ;  /* 0x00000032340b7224 */ /* 0x080fe200078e020b */
[----:B------:R-:W-:Y:S01]  /*67e0*/  SHF.L.U32 R52, R58, 0x8, RZ ;  /* 0x000000083a347819 */ /* 0x000fe200000006ff */
[C---:B------:R-:W-:Y:S01]  /*67f0*/  IMAD R9, R46.reuse, R13, RZ ;  /* 0x0000000d2e097224 */ /* 0x040fe200078e02ff */
[----:B------:R-:W-:Y:S01]  /*6800*/  SHF.L.U32 R53, R59, 0x8, RZ ;  /* 0x000000083b357819 */ /* 0x000fe200000006ff */
[----:B------:R-:W-:Y:S01]  /*6810*/  IMAD R8, R49, R50, R8 ;  /* 0x0000003231087224 */ /* 0x000fe200078e0208 */
[----:B------:R-:W-:Y:S01]  /*6820*/  SHF.R.S32.HI R49, RZ, 0x18, R52 ;  /* 0x00000018ff317819 */ /* 0x000fe20000011434 */
[C---:B------:R-:W-:Y:S01]  /*6830*/  IMAD R10, R46.reuse, R14, RZ ;  /* 0x0000000e2e0a7224 */ /* 0x040fe200078e02ff */
[----:B------:R-:W-:Y:S01]  /*6840*/  I2IP.S8.S32.SAT R69, R11, R6, RZ ;  /* 0x000000060b457239 */ /* 0x000fe200000014ff */
[----:B------:R-:W-:Y:S01]  /*6850*/  IMAD R9, R51, R50, R9 ;  /* 0x0000003233097224 */ /* 0x000fe200078e0209 */
[----:B------:R-:W-:Y:S01]  /*6860*/  SHF.R.S32.HI R51, RZ, 0x18, R58 ;  /* 0x00000018ff337819 */ /* 0x000fe2000001143a */
[----:B------:R-:W-:Y:S01]  /*6870*/  IMAD.U32 R52, R59, 0x10000, RZ ;  /* 0x000100003b347824 */ /* 0x000fe200078e00ff */
[----:B------:R-:W-:Y:S01]  /*6880*/  I2IP.S8.S32.SAT R69, R5, R4, R69 ;  /* 0x0000000405457239 */ /* 0x000fe20000001445 */
[C---:B------:R-:W-:Y:S01]  /*6890*/  IMAD R15, R46.reuse, R15, RZ ;  /* 0x0000000f2e0f7224 */ /* 0x040fe200078e02ff */
[----:B------:R-:W-:Y:S01]  /*68a0*/  SHF.R.S32.HI R53, RZ, 0x18, R53 ;  /* 0x00000018ff357819 */ /* 0x000fe20000011435 */
[----:B------:R-:W-:Y:S01]  /*68b0*/  IMAD R10, R49, R50, R10 ;  /* 0x00000032310a7224 */ /* 0x000fe200078e020a */
[----:B------:R-:W-:Y:S01]  /*68c0*/  MOV R49, R54 ;  /* 0x0000003600317202 */ /* 0x000fe20000000f00 */
[C---:B------:R-:W-:Y:S01]  /*68d0*/  IMAD R12, R46.reuse, R16, RZ ;  /* 0x000000102e0c7224 */ /* 0x040fe200078e02ff */
[----:B------:R-:W-:Y:S01]  /*68e0*/  SHF.R.S32.HI R52, RZ, 0x18, R52 ;  /* 0x00000018ff347819 */ /* 0x000fe20000011434 */
[C---:B------:R-:W-:Y:S02]  /*68f0*/  IMAD R13, R46.reuse, R17, RZ ;  /* 0x000000112e0d7224 */ /* 0x040fe400078e02ff */
[----:B------:R-:W-:Y:S01]  /*6900*/  IMAD R15, R51, R50, R15 ;  /* 0x00000032330f7224 */ /* 0x000fe200078e020f */
[----:B------:R-:W-:Y:S01]  /*6910*/  SHF.R.S32.HI R51, RZ, 0x18, R59 ;  /* 0x00000018ff337819 */ /* 0x000fe2000001143b */
[C---:B------:R-:W-:Y:S02]  /*6920*/  IMAD R14, R46.reuse, R18, RZ ;  /* 0x000000122e0e7224 */ /* 0x040fe400078e02ff */
[----:B------:R-:W-:Y:S01]  /*6930*/  IMAD R12, R49, R50, R12 ;  /* 0x00000032310c7224 */ /* 0x000fe200078e020c */
[----:B------:R-:W-:Y:S01]  /*6940*/  I2IP.S8.S32.SAT R70, R15, R10, RZ ;  /* 0x0000000a0f467239 */ /* 0x000fe200000014ff */
[----:B------:R-:W-:Y:S01]  /*6950*/  IMAD R19, R46, R19, RZ ;  /* 0x000000132e137224 */ /* 0x000fe200078e02ff */
[----:B------:R-:W-:Y:S01]  /*6960*/  PRMT R49, R60, 0x8880, RZ ;  /* 0x000088803c317816 */ /* 0x000fe200000000ff */
[----:B------:R-:W-:Y:S01]  /*6970*/  IMAD R13, R52, R50, R13 ;  /* 0x00000032340d7224 */ /* 0x000fe200078e020d */
[----:B------:R-:W-:Y:S01]  /*6980*/  I2IP.S8.S32.SAT R70, R9, R8, R70 ;  /* 0x0000000809467239 */ /* 0x000fe20000001446 */
[-C--:B------:R-:W-:Y:S01]  /*6990*/  IMAD R14, R53, R50.reuse, R14 ;  /* 0x00000032350e7224 */ /* 0x080fe200078e020e */
[----:B------:R-:W-:Y:S01]  /*69a0*/  PRMT R53, R61, 0x8880, RZ ;  /* 0x000088803d357816 */ /* 0x000fe200000000ff */
[----:B------:R-:W-:Y:S01]  /*69b0*/  IMAD R19, R51, R50, R19 ;  /* 0x0000003233137224 */ /* 0x000fe200078e0213 */
[----:B------:R-:W-:Y:S01]  /*69c0*/  SHF.L.U32 R52, R61, 0x10, RZ ;  /* 0x000000103d347819 */ /* 0x000fe200000006ff */
[----:B------:R-:W-:Y:S02]  /*69d0*/  IMAD R16, R46, R20, RZ ;  /* 0x000000142e107224 */ /* 0x000fe400078e02ff */
[C---:B------:R-:W-:Y:S01]  /*69e0*/  IMAD.U32 R51, R60.reuse, 0x10000, RZ ;  /* 0x000100003c337824 */ /* 0x040fe200078e00ff */
[----:B------:R-:W-:Y:S01]  /*69f0*/  I2IP.S8.S32.SAT R71, R19, R14, RZ ;  /* 0x0000000e13477239 */ /* 0x000fe200000014ff */
[----:B------:R-:W-:Y:S01]  /*6a00*/  IMAD R16, R49, R50, R16 ;  /* 0x0000003231107224 */ /* 0x000fe200078e0210 */
[----:B------:R-:W-:Y:S01]  /*6a10*/  SHF.L.U32 R49, R60, 0x8, RZ ;  /* 0x000000083c317819 */ /* 0x000fe200000006ff */
[C---:B------:R-:W-:Y:S01]  /*6a20*/  IMAD R17, R46.reuse, R21, RZ ;  /* 0x000000152e117224 */ /* 0x040fe200078e02ff */
[----:B------:R-:W-:Y:S01]  /*6a30*/  SHF.R.S32.HI R51, RZ, 0x18, R51 ;  /* 0x00000018ff337819 */ /* 0x000fe20000011433 */
[C---:B------:R-:W-:Y:S01]  /*6a40*/  IMAD R18, R46.reuse, R22, RZ ;  /* 0x000000162e127224 */ /* 0x040fe200078e02ff */
[----:B------:R-:W-:Y:S01]  /*6a50*/  SHF.R.S32.HI R49, RZ, 0x18, R49 ;  /* 0x00000018ff317819 */ /* 0x000fe20000011431 */
[C---:B------:R-:W-:Y:S01]  /*6a60*/  IMAD R23, R46.reuse, R23, RZ ;  /* 0x000000172e177224 */ /* 0x040fe200078e02ff */
[----:B------:R-:W-:Y:S01]  /*6a70*/  I2IP.S8.S32.SAT R71, R13, R12, R71 ;  /* 0x0000000c0d477239 */ /* 0x000fe20000001447 */
[----:B------:R-:W-:Y:S01]  /*6a80*/  IMAD R17, R51, R50, R17 ;  /* 0x0000003233117224 */ /* 0x000fe200078e0211 */
[----:B------:R-:W-:Y:S01]  /*6a90*/  SHF.R.S32.HI R51, RZ, 0x18, R60 ;  /* 0x00000018ff337819 */ /* 0x000fe2000001143c */
[----:B------:R-:W-:Y:S01]  /*6aa0*/  IMAD.SHL.U32 R54, R61, 0x100, RZ ;  /* 0x000001003d367824 */ /* 0x000fe200078e00ff */
[----:B------:R-:W-:Y:S01]  /*6ab0*/  SHF.R.S32.HI R52, RZ, 0x18, R52 ;  /* 0x00000018ff347819 */ /* 0x000fe20000011434 */
[C---:B------:R-:W-:Y:S01]  /*6ac0*/  IMAD R20, R46.reuse, R24, RZ ;  /* 0x000000182e147224 */ /* 0x040fe200078e02ff */
[----:B------:R1:W-:Y:S01]  /*6ad0*/  STS.128 [R95+UR49+0x4200], R68 ;  /* 0x004200445f007988 */ /* 0x0003e20008000c31 */
[-C--:B------:R-:W-:Y:S01]  /*6ae0*/  IMAD R18, R49, R50.reuse, R18 ;  /* 0x0000003231127224 */ /* 0x080fe200078e0212 */
[----:B------:R-:W-:Y:S01]  /*6af0*/  SHF.R.S32.HI R49, RZ, 0x18, R54 ;  /* 0x00000018ff317819 */ /* 0x000fe20000011436 */
[C---:B------:R-:W-:Y:S01]  /*6b00*/  IMAD R21, R46.reuse, R25, RZ ;  /* 0x000000192e157224 */ /* 0x040fe200078e02ff */
[----:B------:R-:W-:Y:S01]  /*6b10*/  SHF.R.S32.HI R54, RZ, 0x18, R63 ;  /* 0x00000018ff367819 */ /* 0x000fe2000001143f */
[----:B------:R-:W-:Y:S01]  /*6b20*/  IMAD R23, R51, R50, R23 ;  /* 0x0000003233177224 */ /* 0x000fe200078e0217 */
[----:B------:R-:W-:Y:S01]  /*6b30*/  SHF.R.S32.HI R51, RZ, 0x18, R61 ;  /* 0x00000018ff337819 */ /* 0x000fe2000001143d */
[C---:B------:R-:W-:Y:S02]  /*6b40*/  IMAD R22, R46.reuse, R26, RZ ;  /* 0x0000001a2e167224 */ /* 0x040fe400078e02ff */
[----:B------:R-:W-:Y:S01]  /*6b50*/  IMAD R20, R53, R50, R20 ;  /* 0x0000003235147224 */ /* 0x000fe200078e0214 */
[----:B------:R-:W-:Y:S01]  /*6b60*/  I2IP.S8.S32.SAT R76, R23, R18, RZ ;  /* 0x00000012174c7239 */ /* 0x000fe200000014ff */
[----:B------:R-:W-:Y:S01]  /*6b70*/  IMAD R27, R46, R27, RZ ;  /* 0x0000001b2e1b7224 */ /* 0x000fe200078e02ff */
[----:B------:R-:W-:Y:S01]  /*6b80*/  SHF.L.U32 R53, R62, 0x8, RZ ;  /* 0x000000083e357819 */ /* 0x000fe200000006ff */
[-C--:B------:R-:W-:Y:S01]  /*6b90*/  IMAD R21, R52, R50.reuse, R21 ;  /* 0x0000003234157224 */ /* 0x080fe200078e0215 */
[C---:B------:R-:W-:Y:S01]  /*6ba0*/  SHF.L.U32 R52, R62.reuse, 0x10, RZ ;  /* 0x000000103e347819 */ /* 0x040fe200000006ff */
[----:B------:R-:W-:Y:S01]  /*6bb0*/  IMAD R22, R49, R50, R22 ;  /* 0x0000003231167224 */ /* 0x000fe200078e0216 */
[----:B------:R-:W-:Y:S01]  /*6bc0*/  PRMT R49, R62, 0x8880, RZ ;  /* 0x000088803e317816 */ /* 0x000fe200000000ff */
[C---:B------:R-:W-:Y:S01]  /*6bd0*/  IMAD R24, R46.reuse, R28, RZ ;  /* 0x0000001c2e187224 */ /* 0x040fe200078e02ff */
[----:B------:R-:W-:Y:S01]  /*6be0*/  I2IP.S8.S32.SAT R76, R17, R16, R76 ;  /* 0x00000010114c7239 */ /* 0x000fe2000000144c */
[----:B------:R-:W-:Y:S01]  /*6bf0*/  IMAD R27, R51, R50, R27 ;  /* 0x00000032331b7224 */ /* 0x000fe200078e021b */
[----:B------:R-:W-:Y:S01]  /*6c00*/  SHF.R.S32.HI R51, RZ, 0x18, R52 ;  /* 0x00000018ff337819 */ /* 0x000fe20000011434 */
[C---:B------:R-:W-:Y:S01]  /*6c10*/  IMAD R25, R46.reuse, R29, RZ ;  /* 0x0000001d2e197224 */ /* 0x040fe200078e02ff */
[----:B------:R-:W-:Y:S01]  /*6c20*/  SHF.R.S32.HI R53, RZ, 0x18, R53 ;  /* 0x00000018ff357819 */ /* 0x000fe20000011435 */
[C---:B------:R-:W-:Y:S01]  /*6c30*/  IMAD R26, R46.reuse, R30, RZ ;  /* 0x0000001e2e1a7224 */ /* 0x040fe200078e02ff */
[----:B------:R-:W-:Y:S01]  /*6c40*/  I2IP.S8.S32.SAT R77, R27, R22, RZ ;  /* 0x000000161b4d7239 */ /* 0x000fe200000014ff */
[-C--:B------:R-:W-:Y:S01]  /*6c50*/  IMAD R24, R49, R50.reuse, R24 ;  /* 0x0000003231187224 */ /* 0x080fe200078e0218 */
[----:B------:R-:W-:Y:S01]  /*6c60*/  SHF.L.U32 R52, R63, 0x10, RZ ;  /* 0x000000103f347819 */ /* 0x000fe200000006ff */
[----:B------:R-:W-:Y:S01]  /*6c70*/  IMAD R25, R51, R50, R25 ;  /* 0x0000003233197224 */ /* 0x000fe200078e0219 */
[----:B------:R-:W-:Y:S01]  /*6c80*/  I2IP.S8.S32.SAT R77, R21, R20, R77 ;  /* 0x00000014154d7239 */ /* 0x000fe2000000144d */
[----:B------:R-:W-:Y:S01]  /*6c90*/  IMAD R26, R53, R50, R26 ;  /* 0x00000032351a7224 */ /* 0x000fe200078e021a */
[----:B------:R-:W-:Y:S01]  /*6ca0*/  SHF.R.S32.HI R49, RZ, 0x18, R62 ;  /* 0x00000018ff317819 */ /* 0x000fe2000001143e */
[C---:B------:R-:W-:Y:S01]  /*6cb0*/  IMAD R31, R46.reuse, R31, RZ ;  /* 0x0000001f2e1f7224 */ /* 0x040fe200078e02ff */
[C---:B------:R-:W-:Y:S01]  /*6cc0*/  PRMT R51, R63.reuse, 0x8880, RZ ;  /* 0x000088803f337816 */ /* 0x040fe200000000ff */
[----:B------:R-:W-:Y:S01]  /*6cd0*/  IMAD.SHL.U32 R53, R63, 0x100, RZ ;  /* 0x000001003f357824 */ /* 0x000fe200078e00ff */
[----:B------:R-:W-:Y:S01]  /*6ce0*/  SHF.R.S32.HI R52, RZ, 0x18, R52 ;  /* 0x00000018ff347819 */ /* 0x000fe20000011434 */
[C---:B------:R-:W-:Y:S02]  /*6cf0*/  IMAD R28, R46.reuse, R32, RZ ;  /* 0x000000202e1c7224 */ /* 0x040fe400078e02ff */
[C---:B------:R-:W-:Y:S01]  /*6d00*/  IMAD R29, R46.reuse, R33, RZ ;  /* 0x000000212e1d7224 */ /* 0x040fe200078e02ff */
[----:B------:R-:W-:Y:S01]  /*6d10*/  SHF.R.S32.HI R53, RZ, 0x18, R53 ;  /* 0x00000018ff357819 */ /* 0x000fe20000011435 */
[-C--:B------:R-:W-:Y:S02]  /*6d20*/  IMAD R31, R49, R50.reuse, R31 ;  /* 0x00000032311f7224 */ /* 0x080fe400078e021f */
[----:B------:R-:W-:Y:S02]  /*6d30*/  IMAD R28, R51, R50, R28 ;  /* 0x00000032331c7224 */ /* 0x000fe400078e021c */
[----:B------:R-:W-:Y:S01]  /*6d40*/  IMAD R30, R46, R34, RZ ;  /* 0x000000222e1e7224 */ /* 0x000fe200078e02ff */
[----:B------:R-:W-:Y:S01]  /*6d50*/  I2IP.S8.S32.SAT R55, R31, R26, RZ ;  /* 0x0000001a1f377239 */ /* 0x000fe200000014ff */
[----:B------:R-:W-:Y:S02]  /*6d60*/  IMAD R29, R52, R50, R29 ;  /* 0x00000032341d7224 */ /* 0x000fe400078e021d */
[----:B------:R-:W-:Y:S01]  /*6d70*/  IMAD R35, R46, R35, RZ ;  /* 0x000000232e237224 */ /* 0x000fe200078e02ff */
[----:B------:R-:W-:Y:S01]  /*6d80*/  I2IP.S8.S32.SAT R78, R25, R24, R55 ;  /* 0x00000018194e7239 */ /* 0x000fe20000001437 */
[-C--:B------:R-:W-:Y:S01]  /*6d90*/  IMAD R30, R53, R50.reuse, R30 ;  /* 0x00000032351e7224 */ /* 0x080fe200078e021e */
[----:B------:R-:W-:Y:S01]  /*6da0*/  LEA R55, R100, UR49, 0x3 ;  /* 0x0000003164377c11 */ /* 0x000fe2000f8e18ff */
[----:B------:R-:W-:Y:S05]  /*6db0*/  IMAD R35, R54, R50, R35 ;  /* 0x0000003236237224 */ /* 0x000fea00078e0223 */
[----:B------:R-:W-:Y:S04]  /*6dc0*/  I2IP.S8.S32.SAT R73, R35, R30, RZ ;  /* 0x0000001e23497239 */ /* 0x000fe800000014ff */
[----:B------:R-:W-:Y:S05]  /*6dd0*/  I2IP.S8.S32.SAT R79, R29, R28, R73 ;  /* 0x0000001c1d4f7239 */ /* 0x000fea0000001449 */
[----:B------:R1:W-:Y:S01]  /*6de0*/  STS.128 [R108+0x4200], R76 ;  /* 0x0042004c6c007388 */ /* 0x0003e20000000c00 */
[----:B------:R-:W-:Y:S01]  /*6df0*/  @!PT LDS RZ, [RZ] ;  /* 0x00000000fffff984 */ /* 0x000fe20000000800 */
[----:B------:R-:W-:Y:S01]  /*6e00*/  @!PT LDS RZ, [RZ] ;  /* 0x00000000fffff984 */ /* 0x000fe20000000800 */
[----:B------:R-:W-:Y:S01]  /*6e10*/  @!PT LDS RZ, [RZ] ;  /* 0x00000000fffff984 */ /* 0x000fe20000000800 */
[----:B------:R-:W-:Y:S01]  /*6e20*/  @!PT LDS RZ, [RZ] ;  /* 0x00000000fffff984 */ /* 0x000fe20000000800 */
[----:B------:R2:W-:Y:S07]  /*6e30*/  MEMBAR.ALL.CTA ;  /* 0x0000000000007992 */ /* 0x0005ee0000008000 */
[----:B--2---:R-:W2:Y:S02]  /*6e40*/  FENCE.VIEW.ASYNC.S ;  /* 0x00000000000073c6 */ /* 0x004ea40000000000 */
[----:B--2---:R-:W-:Y:S06]  /*6e50*/  BAR.SYNC.DEFER_BLOCKING 0x1, 0x80 ;  /* 0x0042000000007b1d */ /* 0x004fec0000010000 */
[----:B------:R-:W-:Y:S05]  /*6e60*/  @P0 BRA `(.L_x_116) ;  /* 0x0000000000380947 */ /* 0x000fea0003800000 */
[----:B------:R-:W-:Y:S02]  /*6e70*/  UIADD3 UR4, UPT, UPT, UR49, 0x4200, URZ ;  /* 0x0000420031047890 */ /* 0x000fe4000fffe0ff */
[----:B------:R-:W-:Y:S01]  /*6e80*/  UIADD3 UR8, UP0, UPT, UR52, 0x680, URZ ;  /* 0x0000068034087890 */ /* 0x000fe2000ff1e0ff */
[----:B------:R-:W-:Y:S01]  /*6e90*/  UMOV UR43, UR36 ;  /* 0x00000024002b7c82 */ /* 0x000fe20008000000 */
[----:B------:R-:W-:Y:S02]  /*6ea0*/  UIADD3 UR5, UPT, UPT, UR41, 0x80, URZ ;  /* 0x0000008029057890 */ /* 0x000fe4000fffe0ff */
[----:B------:R-:W-:Y:S01]  /*6eb0*/  MOV R103, UR4 ;  /* 0x0000000400677c02 */ /* 0x000fe20008000f00 */
[----:B------:R-:W-:Y:S02]  /*6ec0*/  UIADD3.X UR9, UPT, UPT, URZ, UR53, URZ, UP0, !UPT ;  /* 0x00000035ff097290 */ /* 0x000fe400087fe4ff */
[----:B------:R-:W-:Y:S01]  /*6ed0*/  UIADD3 UR4, UPT, UPT, UR49, 0x4a00, URZ ;  /* 0x00004a0031047890 */ /* 0x000fe2000fffe0ff */
[----:B------:R-:W-:Y:S01]  /*6ee0*/  R2UR UR40, R103 ;  /* 0x00000000672872ca */ /* 0x000fe200000e0000 */
[----:B------:R-:W-:Y:S01]  /*6ef0*/  UMOV UR6, UR42 ;  /* 0x0000002a00067c82 */ /* 0x000fe20008000000 */
[----:B------:R-:W-:Y:S11]  /*6f00*/  UMOV UR7, UR36 ;  /* 0x0000002400077c82 */ /* 0x000ff60008000000 */
[----:B------:R2:W-:Y:S01]  /*6f10*/  UTMASTG.3D [UR40], [UR8] ;  /* 0x00000028080073b5 */ /* 0x0005e20008010000 */
[----:B------:R2:W-:Y:S01]  /*6f20*/  UTMASTG.3D [UR4], [UR8] ;  /* 0x00000004080073b5 */ /* 0x0005e20008010000 */
[----:B------:R0:W-:Y:S01]  /*6f30*/  UTMACMDFLUSH ;  /* 0x00000000000079b7 */ /* 0x0001e20000000000 */
[----:B--2---:R-:W-:Y:S04]  /*6f40*/  DEPBAR.LE SB0, 0x1 ;  /* 0x000080400000791a */ /* 0x004fe80000000000 */
.L_x_116:
[----:B------:R-:W-:Y:S05]  /*6f50*/  BSYNC.RECONVERGENT B0 ;  /* 0x0000000000007941 */ /* 0x000fea0003800200 */
.L_x_115:
[----:B------:R-:W-:Y:S06]  /*6f60*/  BAR.SYNC.DEFER_BLOCKING 0x1, 0x80 ;  /* 0x0042000000007b1d */ /* 0x000fec0000010000 */
[----:B------:R-:W2:Y:S01]  /*6f70*/  @P6 SYNCS.PHASECHK.TRANS64.TRYWAIT P0, [R55+URZ+0x30], R74 ;  /* 0x0000304a370065a7 */ /* 0x000ea200080011ff */
[----:B------:R-:W-:Y:S01]  /*6f80*/  BSSY B1, `(.L_x_117) ;  /* 0x000001f000017945 */ /* 0x000fe20003800000 */
[----:B--2---:R-:W-:Y:S03]  /*6f90*/  @P6 SEL R64, RZ, 0x1, !P0 ;  /* 0x00000001ff406807 */ /* 0x004fe60004000000 */
[----:B------:R-:W-:Y:S05]  /*6fa0*/  @!P6 BRA `(.L_x_118) ;  /* 0x000000000070e947 */ /* 0x000fea0003800000 */
[----:B------:R-:W-:Y:S01]  /*6fb0*/  ISETP.NE.AND P1, PT, R65, RZ, PT ;  /* 0x000000ff4100720c */ /* 0x000fe20003f25270 */
[----:B------:R-:W-:Y:S01]  /*6fc0*/  BSSY B0, `(.L_x_119) ;  /* 0x0000008000007945 */ /* 0x000fe20003800000 */
[----:B------:R-:W-:Y:S11]  /*6fd0*/  ISETP.NE.AND P0, PT, R64, RZ, PT ;  /* 0x000000ff4000720c */ /* 0x000ff60003f05270 */
[----:B------:R-:W-:Y:S04]  /*6fe0*/  @P1 IMAD R3, R100, 0x1000, R67 ;  /* 0x0000100064031824 */ /* 0x000fe800078e0243 */
[----:B------:R-:W-:Y:S01]  /*6ff0*/  @P1 IMAD.IADD R2, R66, 0x1, R3 ;  /* 0x0000000142021824 */ /* 0x000fe200078e0203 */
[----:B------:R-:W-:Y:S06]  /*7000*/  @P0 BRA `(.L_x_120) ;  /* 0x00000000000c0947 */ /* 0x000fec0003800000 */
[----:B------:R-:W-:Y:S04]  /*7010*/  SHF.L.U32 R0, R99, 0x1f, RZ ;  /* 0x0000001f63007819 */ /* 0x000fe800000006ff */
[----:B------:R-:W2:Y:S02]  /*7020*/  SYNCS.PHASECHK.TRANS64.TRYWAIT P0, [R55+URZ+0x30], R0 ;  /* 0x00003000370075a7 */ /* 0x000ea400080011ff */
[----:B--2---:R-:W-:Y:S05]  /*7030*/  @!P0 BRA `(.L_x_121) ;  /* 0x0000003400348947 */ /* 0x004fea0003800000 */
.L_x_120:
[----:B------:R-:W-:Y:S05]  /*7040*/  BSYNC B0 ;  /* 0x0000000000007941 */ /* 0x000fea0003800000 */
.L_x_119:
[----:B------:R-:W-:Y:S01]  /*7050*/  ISETP.NE.AND P0, PT, R65, RZ, PT ;  /* 0x000000ff4100720c */ /* 0x000fe20003f05270 */
[----:B--2---:R-:W-:Y:S02]  /*7060*/  VIADD R55, R55, 0x50 ;  /* 0x0000005037377836 */ /* 0x004fe40000000000 */
[----:B------:R-:W-:Y:S02]  /*7070*/  IMAD.U32 R0, RZ, RZ, UR37 ;  /* 0x00000025ff007e24 */ /* 0x000fe4000f8e00ff */
[----:B------:R-:W-:Y:S03]  /*7080*/  VIADD R100, R100, 0x1 ;  /* 0x0000000164647836 */ /* 0x000fe60000000000 */
[----:B------:R-:W-:Y:S05]  /*7090*/  PRMT R0, R0, 0x654, R55 ;  /* 0x0000065400007816 */ /* 0x000fea0000000037 */
[----:B------:R2:W3:Y:S04]  /*70a0*/  @P0 LDS.128 R56, [R3+0x200] ;  /* 0x0002000003380984 */ /* 0x0004e80000000c00 */
[----:B------:R2:W4:Y:S01]  /*70b0*/  @P0 LDS.128 R60, [R2+0x200] ;  /* 0x00020000023c0984 */ /* 0x0005220000000c00 */
        /* <DEDUP_REMOVED lines=10> */
[----:B--23--:R-:W-:Y:S02]  /*7160*/  LOP3.LUT R99, R99, R0, RZ, 0x3c, !PT ;  /* 0x0000000063637212 */ /* 0x00cfe400078e3cff */
.L_x_118:
[----:B------:R-:W-:Y:S05]  /*7170*/  BSYNC B1 ;  /* 0x0000000000017941 */ /* 0x000fea0003800000 */
.L_x_117:
[----:B------:R-:W-:Y:S05]  /*7180*/  VIADD R0, R48, 0x20 ;  /* 0x0000002030007836 */ /* 0x000fea0000000000 */
[----:B------:R-:W-:Y:S04]  /*7190*/  SHF.R.U32.HI R0, RZ, 0x15, R0 ;  /* 0x00000015ff007819 */ /* 0x000fe80000011600 */
[----:B------:R-:W-:Y:S11]  /*71a0*/  LOP3.LUT P0, RZ, R0, 0x3, R97, 0x48, !PT ;  /* 0x0000000300ff7812 */ /* 0x000ff60007804861 */
[----:B------:R-:W-:Y:S02]  /*71b0*/  @!UPT UIADD3 URZ, UPT, UPT, URZ, URZ, URZ ;  /* 0x000000fffffff290 */ /* 0x000fe4000fffe0ff */
[----:B------:R-:W-:Y:S05]  /*71c0*/  @!P0 BRA `(.L_x_122) ;  /* 0x0000000000408947 */ /* 0x000fea0003800000 */
[----:B------:R-:W2:Y:S01]  /*71d0*/  LDCU.64 UR8, c[0x4][0x78] ;  /* 0x01000f00ff0877ac */ /* 0x000ea20008000a00 */
[----:B------:R-:W-:Y:S01]  /*71e0*/  MOV R3, 0x0 ;  /* 0x0000000000037802 */ /* 0x000fe20000000f00 */
[----:B------:R-:W-:Y:S02]  /*71f0*/  HFMA2 R12, -RZ, RZ, 0, 5.9604644775390625e-08 ;  /* 0x00000001ff0c7431 */ /* 0x000fe400000001ff */
[----:B------:R-:W-:Y:S02]  /*7200*/  IMAD.MOV.U32 R8, RZ, RZ, 0x192 ;  /* 0x00000192ff087424 */ /* 0x000fe400078e00ff */
[----:B------:R-:W-:Y:S01]  /*7210*/  IMAD.MOV.U32 R13, RZ, RZ, RZ ;  /* 0x000000ffff0d7224 */ /* 0x000fe200078e00ff */
[----:B------:R-:W3:Y:S01]  /*7220*/  LDCU.64 UR6, c[0x4][0x80] ;  /* 0x01001000ff0677ac */ /* 0x000ee20008000a00 */
[----:B------:R-:W1:Y:S01]  /*7230*/  LDC.64 R2, c[0x4][R3] ;  /* 0x0100000003027b82 */ /* 0x000e620000000a00 */
[----:B------:R-:W5:Y:S01]  /*7240*/  LDCU.64 UR4, c[0x4][0x18] ;  /* 0x01000300ff0477ac */ /* 0x000f620008000a00 */
[----:B--2---:R-:W-:Y:S01]  /*7250*/  MOV R5, UR9 ;  /* 0x0000000900057c02 */ /* 0x004fe20008000f00 */
[----:B------:R-:W-:Y:S01]  /*7260*/  IMAD.U32 R4, RZ, RZ, UR8 ;  /* 0x00000008ff047e24 */ /* 0x000fe2000f8e00ff */
[----:B---3--:R-:W-:Y:S01]  /*7270*/  MOV R7, UR7 ;  /* 0x0000000700077c02 */ /* 0x008fe20008000f00 */
[----:B------:R-:W-:Y:S01]  /*7280*/  IMAD.U32 R6, RZ, RZ, UR6 ;  /* 0x00000006ff067e24 */ /* 0x000fe2000f8e00ff */
[----:B-----5:R-:W-:Y:S01]  /*7290*/  MOV R11, UR5 ;  /* 0x00000005000b7c02 */ /* 0x020fe20008000f00 */
[----:B------:R-:W-:Y:S02]  /*72a0*/  IMAD.U32 R10, RZ, RZ, UR4 ;  /* 0x00000004ff0a7e24 */ /* 0x000fe4000f8e00ff */
[----:B------:R-:W-:Y:S07]  /*72b0*/  LEPC R20, `(.L_x_122) ;  /* 0x000000001014794e */ /* 0x000fee0000000000 */
[----:B-1--4-:R-:W-:Y:S05]  /*72c0*/  CALL.ABS.NOINC R2 ;  /* 0x0000000002007343 */ /* 0x012fea0003c00000 */
.L_x_122:
[----:B------:R-:W-:Y:S01]  /*72d0*/  SHF.L.U32 R51, R56, 0x10, RZ ;  /* 0x0000001038337819 */ /* 0x000fe200000006ff */
[----:B------:R-:W-:Y:S05]  /*72e0*/  WARPSYNC.ALL ;  /* 0x0000000000007948 */ /* 0x000fea0003800000 */
[----:B------:R-:W-:Y:S01]  /*72f0*/  R2UR UR4, R48 ;  /* 0x00000000300472ca */ /* 0x000fe200000e0000 */
[----:B------:R-:W-:Y:S01]  /*7300*/  BSSY.RECONVERGENT B0, `(.L_x_123) ;  /* 0x000009d000007945 */ /* 0x000fe20003800200 */
[C---:B------:R-:W-:Y:S02]  /*7310*/  PRMT R49, R56.reuse, 0x8880, RZ ;  /* 0x0000888038317816 */ /* 0x040fe400000000ff */
[----:B------:R-:W-:Y:S02]  /*7320*/  SHF.R.S32.HI R51, RZ, 0x18, R51 ;  /* 0x00000018ff337819 */ /* 0x000fe40000011433 */
[----:B------:R-:W-:Y:S02]  /*7330*/  SHF.L.U32 R52, R56, 0x8, RZ ;  /* 0x0000000838347819 */ /* 0x000fe400000006ff */
[----:B------:R-:W-:Y:S02]  /*7340*/  SHF.L.U32 R53, R57, 0x8, RZ ;  /* 0x0000000839357819 */ /* 0x000fe400000006ff */
[----:B------:R-:W-:Y:S02]  /*7350*/  SHF.R.S32.HI R54, RZ, 0x18, R58 ;  /* 0x00000018ff367819 */ /* 0x000fe4000001143a */
[----:B------:R-:W-:Y:S01]  /*7360*/  SHF.R.S32.HI R53, RZ, 0x18, R53 ;  /* 0x00000018ff357819 */ /* 0x000fe20000011435 */
[----:B------:R-:W2:Y:S01]  /*7370*/  LDTM.x32 R4, tmem[UR4+0x20] ;  /* 0x00002004000479ee */ /* 0x000ea200082c0000 */
[----:B----4-:R-:W-:Y:S02]  /*7380*/  SHF.L.U32 R55, R62, 0x8, RZ ;  /* 0x000000083e377819 */ /* 0x010fe400000006ff */
[----:B------:R-:W-:Y:S02]  /*7390*/  ISETP.NE.AND P0, PT, R104, RZ, PT ;  /* 0x000000ff6800720c */ /* 0x000fe40003f05270 */
[----:B------:R-:W-:Y:S02]  /*73a0*/  SHF.R.S32.HI R55, RZ, 0x18, R55 ;  /* 0x00000018ff377819 */ /* 0x000fe40000011437 */
[----:B------:R-:W-:Y:S01]  /*73b0*/  ISETP.NE.AND P6, PT, R72, RZ, PT ;  /* 0x000000ff4800720c */ /* 0x000fe20003fc5270 */
[C---:B--2---:R-:W-:Y:S02]  /*73c0*/  IMAD R0, R46.reuse, R4, RZ ;  /* 0x000000042e007224 */ /* 0x044fe400078e02ff */
[C---:B------:R-:W-:Y:S02]  /*73d0*/  IMAD R2, R46.reuse, R5, RZ ;  /* 0x000000052e027224 */ /* 0x040fe400078e02ff */
[----:B------:R-:W-:Y:S01]  /*73e0*/  IMAD R0, R49, R50, R0 ;  /* 0x0000003231007224 */ /* 0x000fe200078e0200 */
[----:B------:R-:W-:Y:S01]  /*73f0*/  SHF.R.S32.HI R49, RZ, 0x18, R52 ;  /* 0x00000018ff317819 */ /* 0x000fe20000011434 */
[C---:B------:R-:W-:Y:S01]  /*7400*/  IMAD R3, R46.reuse, R6, RZ ;  /* 0x000000062e037224 */ /* 0x040fe200078e02ff */
[----:B------:R-:W-:Y:S01]  /*7410*/  SHF.L.U32 R52, R57, 0x10, RZ ;  /* 0x0000001039347819 */ /* 0x000fe200000006ff */
[-C--:B------:R-:W-:Y:S01]  /*7420*/  IMAD R2, R51, R50.reuse, R2 ;  /* 0x0000003233027224 */ /* 0x080fe200078e0202 */
[----:B------:R-:W-:Y:S01]  /*7430*/  SHF.R.S32.HI R51, RZ, 0x18, R56 ;  /* 0x00000018ff337819 */ /* 0x000fe20000011438 */
[C---:B------:R-:W-:Y:S02]  /*7440*/  IMAD R7, R46.reuse, R7, RZ ;  /* 0x000000072e077224 */ /* 0x040fe400078e02ff */
[-C--:B------:R-:W-:Y:S01]  /*7450*/  IMAD R3, R49, R50.reuse, R3 ;  /* 0x0000003231037224 */ /* 0x080fe200078e0203 */
[----:B------:R-:W-:Y:S01]  /*7460*/  PRMT R49, R57, 0x8880, RZ ;  /* 0x0000888039317816 */ /* 0x000fe200000000ff */
[----:B------:R-:W-:Y:S01]  /*7470*/  IMAD R7, R51, R50, R7 ;  /* 0x0000003233077224 */ /* 0x000fe200078e0207 */
[----:B------:R-:W-:Y:S01]  /*7480*/  SHF.R.S32.HI R51, RZ, 0x18, R52 ;  /* 0x00000018ff337819 */ /* 0x000fe20000011434 */
[----:B------:R-:W-:Y:S01]  /*7490*/  IMAD R4, R46, R8, RZ ;  /* 0x000000082e047224 */ /* 0x000fe200078e02ff */
[----:B------:R-:W-:Y:S01]  /*74a0*/  SHF.L.U32 R52, R58, 0x10, RZ ;  /* 0x000000103a347819 */ /* 0x000fe200000006ff */
[C---:B------:R-:W-:Y:S01]  /*74b0*/  IMAD R5, R46.reuse, R9, RZ ;  /* 0x000000092e057224 */ /* 0x040fe200078e02ff */
[----:B-1----:R-:W-:Y:S01]  /*74c0*/  I2IP.S8.S32.SAT R69, R7, R3, RZ ;  /* 0x0000000307457239 */ /* 0x002fe200000014ff */
[----:B------:R-:W-:Y:S01]  /*74d0*/  IMAD R6, R46, R10, RZ ;  /* 0x0000000a2e067224 */ /* 0x000fe200078e02ff */
[----:B------:R-:W-:Y:S01]  /*74e0*/  SHF.R.S32.HI R52, RZ, 0x18, R52 ;  /* 0x00000018ff347819 */ /* 0x000fe20000011434 */
[----:B------:R-:W-:Y:S01]  /*74f0*/  IMAD R4, R49, R50, R4 ;  /* 0x0000003231047224 */ /* 0x000fe200078e0204 */
[----:B------:R-:W-:Y:S01]  /*7500*/  I2IP.S8.S32.SAT R68, R2, R0, R69 ;  /* 0x0000000002447239 */ /* 0x000fe20000001445 */
[-C--:B------:R-:W-:Y:S01]  /*7510*/  IMAD R5, R51, R50.reuse, R5 ;  /* 0x0000003233057224 */ /* 0x080fe200078e0205 */
[----:B------:R-:W-:Y:S01]  /*7520*/  SHF.R.S32.HI R49, RZ, 0x18, R57 ;  /* 0x00000018ff317819 */ /* 0x000fe20000011439 */
[----:B------:R-:W-:Y:S01]  /*7530*/  IMAD R11, R46, R11, RZ ;  /* 0x0000000b2e0b7224 */ /* 0x000fe200078e02ff */
[C---:B------:R-:W-:Y:S01]  /*7540*/  PRMT R51, R58.reuse, 0x8880, RZ ;  /* 0x000088803a337816 */ /* 0x040fe200000000ff */
[----:B------:R-:W-:Y:S01]  /*7550*/  IMAD R6, R53, R50, R6 ;  /* 0x0000003235067224 */ /* 0x000fe200078e0206 */
[----:B------:R-:W-:Y:S01]  /*7560*/  SHF.L.U32 R53, R58, 0x8, RZ ;  /* 0x000000083a357819 */ /* 0x000fe200000006ff */
[C---:B------:R-:W-:Y:S02]  /*7570*/  IMAD R8, R46.reuse, R12, RZ ;  /* 0x0000000c2e087224 */ /* 0x040fe400078e02ff */
[C---:B------:R-:W-:Y:S01]  /*7580*/  IMAD R9, R46.reuse, R13, RZ ;  /* 0x0000000d2e097224 */ /* 0x040fe200078e02ff */
[----:B------:R-:W-:Y:S01]  /*7590*/  SHF.R.S32.HI R53, RZ, 0x18, R53 ;  /* 0x00000018ff357819 */ /* 0x000fe20000011435 */
[----:B------:R-:W-:Y:S01]  /*75a0*/  IMAD R11, R49, R50, R11 ;  /* 0x00000032310b7224 */ /* 0x000fe200078e020b */
[----:B------:R-:W-:Y:S01]  /*75b0*/  PRMT R49, R59, 0x8880, RZ ;  /* 0x000088803b317816 */ /* 0x000fe200000000ff */
[----:B------:R-:W-:Y:S02]  /*75c0*/  IMAD R10, R46, R14, RZ ;  /* 0x0000000e2e0a7224 */ /* 0x000fe400078e02ff */
[----:B------:R-:W-:Y:S01]  /*75d0*/  IMAD R8, R51, R50, R8 ;  /* 0x0000003233087224 */ /* 0x000fe200078e0208 */
[----:B------:R-:W-:Y:S01]  /*75e0*/  I2IP.S8.S32.SAT R70, R11, R6, RZ ;  /* 0x000000060b467239 */ /* 0x000fe200000014ff */
[-C--:B------:R-:W-:Y:S01]  /*75f0*/  IMAD R9, R52, R50.reuse, R9 ;  /* 0x0000003234097224 */ /* 0x080fe200078e0209 */
[----:B------:R-:W-:Y:S01]  /*7600*/  SHF.L.U32 R51, R59, 0x10, RZ ;  /* 0x000000103b337819 */ /* 0x000fe200000006ff */
[----:B------:R-:W-:Y:S01]  /*7610*/  IMAD R10, R53, R50, R10 ;  /* 0x00000032350a7224 */ /* 0x000fe200078e020a */
[----:B------:R-:W-:Y:S01]  /*7620*/  I2IP.S8.S32.SAT R69, R5, R4, R70 ;  /* 0x0000000405457239 */ /* 0x000fe20000001446 */
[C---:B------:R-:W-:Y:S01]  /*7630*/  IMAD R15, R46.reuse, R15, RZ ;  /* 0x0000000f2e0f7224 */ /* 0x040fe200078e02ff */
[----:B------:R-:W-:Y:S01]  /*7640*/  SHF.R.S32.HI R51, RZ, 0x18, R51 ;  /* 0x00000018ff337819 */ /* 0x000fe20000011433 */
[----:B------:R-:W-:Y:S01]  /*7650*/  IMAD.SHL.U32 R53, R59, 0x100, RZ ;  /* 0x000001003b357824 */ /* 0x000fe200078e00ff */
[----:B------:R-:W-:Y:S01]  /*7660*/  SHF.R.S32.HI R52, RZ, 0x18, R59 ;  /* 0x00000018ff347819 */ /* 0x000fe2000001143b */
[C---:B------:R-:W-:Y:S02]  /*7670*/  IMAD R12, R46.reuse, R16, RZ ;  /* 0x000000102e0c7224 */ /* 0x040fe400078e02ff */
[----:B------:R-:W-:Y:S01]  /*7680*/  IMAD R13, R46, R17, RZ ;  /* 0x000000112e0d7224 */ /* 0x000fe200078e02ff */
[----:B------:R-:W-:Y:S01]  /*7690*/  SHF.R.S32.HI R53, RZ, 0x18, R53 ;  /* 0x00000018ff357819 */ /* 0x000fe20000011435 */
[----:B------:R-:W-:Y:S01]  /*76a0*/  IMAD R15, R54, R50, R15 ;  /* 0x00000032360f7224 */ /* 0x000fe200078e020f */
[----:B------:R-:W-:Y:S01]  /*76b0*/  SHF.L.U32 R54, R61, 0x10, RZ ;  /* 0x000000103d367819 */ /* 0x000fe200000006ff */
[C---:B------:R-:W-:Y:S02]  /*76c0*/  IMAD R14, R46.reuse, R18, RZ ;  /* 0x000000122e0e7224 */ /* 0x040fe400078e02ff */
[----:B------:R-:W-:Y:S01]  /*76d0*/  IMAD R12, R49, R50, R12 ;  /* 0x00000032310c7224 */ /* 0x000fe200078e020c */
[----:B------:R-:W-:Y:S01]  /*76e0*/  I2IP.S8.S32.SAT R71, R15, R10, RZ ;  /* 0x0000000a0f477239 */ /* 0x000fe200000014ff */
[----:B------:R-:W-:Y:S01]  /*76f0*/  IMAD R19, R46, R19, RZ ;  /* 0x000000132e137224 */ /* 0x000fe200078e02ff */
[----:B------:R-:W-:Y:S01]  /*7700*/  PRMT R49, R60, 0x8880, RZ ;  /* 0x000088803c317816 */ /* 0x000fe200000000ff */
[----:B------:R-:W-:Y:S01]  /*7710*/  IMAD R13, R51, R50, R13 ;  /* 0x00000032330d7224 */ /* 0x000fe200078e020d */
[----:B------:R-:W-:Y:S01]  /*7720*/  I2IP.S8.S32.SAT R70, R9, R8, R71 ;  /* 0x0000000809467239 */ /* 0x000fe20000001447 */
[----:B------:R-:W-:Y:S01]  /*7730*/  IMAD R16, R46, R20, RZ ;  /* 0x000000142e107224 */ /* 0x000fe200078e02ff */
[----:B------:R-:W-:Y:S01]  /*7740*/  SHF.R.S32.HI R54, RZ, 0x18, R54 ;  /* 0x00000018ff367819 */ /* 0x000fe20000011436 */
[-C--:B------:R-:W-:Y:S01]  /*7750*/  IMAD R14, R53, R50.reuse, R14 ;  /* 0x00000032350e7224 */ /* 0x080fe200078e020e */
[----:B------:R-:W-:Y:S01]  /*7760*/  PRMT R53, R61, 0x8880, RZ ;  /* 0x000088803d357816 */ /* 0x000fe200000000ff */
[-C--:B------:R-:W-:Y:S01]  /*7770*/  IMAD R19, R52, R50.reuse, R19 ;  /* 0x0000003234137224 */ /* 0x080fe200078e0213 */
[----:B------:R-:W-:Y:S01]  /*7780*/  SHF.R.S32.HI R52, RZ, 0x18, R60 ;  /* 0x00000018ff347819 */ /* 0x000fe2000001143c */
[----:B------:R-:W-:Y:S01]  /*7790*/  IMAD R16, R49, R50, R16 ;  /* 0x0000003231107224 */ /* 0x000fe200078e0210 */
[----:B------:R-:W-:Y:S01]  /*77a0*/  SHF.L.U32 R49, R60, 0x10, RZ ;  /* 0x000000103c317819 */ /* 0x000fe200000006ff */
[----:B------:R-:W-:Y:S01]  /*77b0*/  IMAD R17, R46, R21, RZ ;  /* 0x000000152e117224 */ /* 0x000fe200078e02ff */
[----:B------:R-:W-:Y:S01]  /*77c0*/  SHF.L.U32 R51, R60, 0x8, RZ ;  /* 0x000000083c337819 */ /* 0x000fe200000006ff */
[C---:B------:R-:W-:Y:S01]  /*77d0*/  IMAD R18, R46.reuse, R22, RZ ;  /* 0x000000162e127224 */ /* 0x040fe200078e02ff */
[----:B------:R-:W-:Y:S01]  /*77e0*/  SHF.R.S32.HI R49, RZ, 0x18, R49 ;  /* 0x00000018ff317819 */ /* 0x000fe20000011431 */
[C---:B------:R-:W-:Y:S01]  /*77f0*/  IMAD R23, R46.reuse, R23, RZ ;  /* 0x000000172e177224 */ /* 0x040fe200078e02ff */
[----:B------:R-:W-:Y:S01]  /*7800*/  SHF.R.S32.HI R51, RZ, 0x18, R51 ;  /* 0x00000018ff337819 */ /* 0x000fe20000011433 */
[C---:B------:R-:W-:Y:S01]  /*7810*/  IMAD R20, R46.reuse, R24, RZ ;  /* 0x000000182e147224 */ /* 0x040fe200078e02ff */
[----:B------:R-:W-:Y:S01]  /*7820*/  I2IP.S8.S32.SAT R71, R19, R14, RZ ;  /* 0x0000000e13477239 */ /* 0x000fe200000014ff */
[----:B------:R-:W-:Y:S02]  /*7830*/  IMAD R17, R49, R50, R17 ;  /* 0x0000003231117224 */ /* 0x000fe400078e0211 */
[----:B------:R-:W-:Y:S01]  /*7840*/  IMAD.SHL.U32 R49, R61, 0x100, RZ ;  /* 0x000001003d317824 */ /* 0x000fe200078e00ff */
[----:B------:R-:W-:Y:S01]  /*7850*/  I2IP.S8.S32.SAT R71, R13, R12, R71 ;  /* 0x0000000c0d477239 */ /* 0x000fe20000001447 */
[-C--:B------:R-:W-:Y:S01]  /*7860*/  IMAD R18, R51, R50.reuse, R18 ;  /* 0x0000003233127224 */ /* 0x080fe200078e0212 */
[----:B------:R-:W-:Y:S01]  /*7870*/  SHF.R.S32.HI R51, RZ, 0x18, R61 ;  /* 0x00000018ff337819 */ /* 0x000fe2000001143d */
[----:B------:R-:W-:Y:S01]  /*7880*/  IMAD R21, R46, R25, RZ ;  /* 0x000000192e157224 */ /* 0x000fe200078e02ff */
[----:B------:R-:W-:Y:S01]  /*7890*/  SHF.R.S32.HI R49, RZ, 0x18, R49 ;  /* 0x00000018ff317819 */ /* 0x000fe20000011431 */
[----:B------:R-:W-:Y:S01]  /*78a0*/  IMAD R23, R52, R50, R23 ;  /* 0x0000003234177224 */ /* 0x000fe200078e0217 */
[----:B------:R1:W-:Y:S01]  /*78b0*/  STS.128 [R95+UR49+0x5200], R68 ;  /* 0x005200445f007988 */ /* 0x0003e20008000c31 */
[----:B------:R-:W-:Y:S01]  /*78c0*/  IMAD R22, R46, R26, RZ ;  /* 0x0000001a2e167224 */ /* 0x000fe200078e02ff */
[----:B------:R-:W-:Y:S01]  /*78d0*/  SHF.L.U32 R52, R62, 0x10, RZ ;  /* 0x000000103e347819 */ /* 0x000fe200000006ff */
[----:B------:R-:W-:Y:S01]  /*78e0*/  IMAD R20, R53, R50, R20 ;  /* 0x0000003235147224 */ /* 0x000fe200078e0214 */
[----:B------:R-:W-:Y:S01]  /*78f0*/  I2IP.S8.S32.SAT R76, R23, R18, RZ ;  /* 0x00000012174c7239 */ /* 0x000fe200000014ff */
[----:B------:R-:W-:Y:S01]  /*7900*/  IMAD R27, R46, R27, RZ ;  /* 0x0000001b2e1b7224 */ /* 0x000fe200078e02ff */
[----:B------:R-:W-:Y:S01]  /*7910*/  PRMT R53, R62, 0x8880, RZ ;  /* 0x000088803e357816 */ /* 0x000fe200000000ff */
[----:B------:R-:W-:Y:S01]  /*7920*/  IMAD R21, R54, R50, R21 ;  /* 0x0000003236157224 */ /* 0x000fe200078e0215 */
[----:B------:R-:W-:Y:S01]  /*7930*/  I2IP.S8.S32.SAT R76, R17, R16, R76 ;  /* 0x00000010114c7239 */ /* 0x000fe2000000144c */
[C---:B------:R-:W-:Y:S01]  /*7940*/  IMAD R24, R46.reuse, R28, RZ ;  /* 0x0000001c2e187224 */ /* 0x040fe200078e02ff */
[----:B------:R-:W-:Y:S01]  /*7950*/  SHF.R.S32.HI R52, RZ, 0x18, R52 ;  /* 0x00000018ff347819 */ /* 0x000fe20000011434 */
[-C--:B------:R-:W-:Y:S01]  /*7960*/  IMAD R22, R49, R50.reuse, R22 ;  /* 0x0000003231167224 */ /* 0x080fe200078e0216 */
[----:B------:R-:W-:Y:S01]  /*7970*/  SHF.R.S32.HI R49, RZ, 0x18, R62 ;  /* 0x00000018ff317819 */ /* 0x000fe2000001143e */
[C---:B------:R-:W-:Y:S01]  /*7980*/  IMAD R25, R46.reuse, R29, RZ ;  /* 0x0000001d2e197224 */ /* 0x040fe200078e02ff */
[----:B------:R-:W-:Y:S01]  /*7990*/  SHF.R.S32.HI R54, RZ, 0x18, R63 ;  /* 0x00000018ff367819 */ /* 0x000fe2000001143f */
[-C--:B------:R-:W-:Y:S01]  /*79a0*/  IMAD R27, R51, R50.reuse, R27 ;  /* 0x00000032331b7224 */ /* 0x080fe200078e021b */
[----:B------:R-:W-:Y:S01]  /*79b0*/  PRMT R51, R63, 0x8880, RZ ;  /* 0x000088803f337816 */ /* 0x000fe200000000ff */
[----:B------:R-:W-:Y:S01]  /*79c0*/  IMAD R24, R53, R50, R24 ;  /* 0x0000003235187224 */ /* 0x000fe200078e0218 */
[----:B------:R-:W-:Y:S01]  /*79d0*/  SHF.L.U32 R53, R63, 0x8, RZ ;  /* 0x000000083f357819 */ /* 0x000fe200000006ff */
[----:B------:R-:W-:Y:S01]  /*79e0*/  IMAD R26, R46, R30, RZ ;  /* 0x0000001e2e1a7224 */ /* 0x000fe200078e02ff */
[----:B------:R-:W-:Y:S01]  /*79f0*/  I2IP.S8.S32.SAT R73, R27, R22, RZ ;  /* 0x000000161b497239 */ /* 0x000fe200000014ff */
[----:B------:R-:W-:Y:S01]  /*7a00*/  IMAD R25, R52, R50, R25 ;  /* 0x0000003234197224 */ /* 0x000fe200078e0219 */
[----:B------:R-:W-:Y:S01]  /*7a10*/  SHF.L.U32 R52, R63, 0x10, RZ ;  /* 0x000000103f347819 */ /* 0x000fe200000006ff */
[C---:B------:R-:W-:Y:S01]  /*7a20*/  IMAD R31, R46.reuse, R31, RZ ;  /* 0x0000001f2e1f7224 */ /* 0x040fe200078e02ff */
[----:B------:R-:W-:Y:S01]  /*7a30*/  SHF.R.S32.HI R53, RZ, 0x18, R53 ;  /* 0x00000018ff357819 */ /* 0x000fe20000011435 */
[C---:B------:R-:W-:Y:S01]  /*7a40*/  IMAD R28, R46.reuse, R32, RZ ;  /* 0x000000202e1c7224 */ /* 0x040fe200078e02ff */
[----:B------:R-:W-:Y:S01]  /*7a50*/  SHF.R.S32.HI R52, RZ, 0x18, R52 ;  /* 0x00000018ff347819 */ /* 0x000fe20000011434 */
[----:B------:R-:W-:Y:S01]  /*7a60*/  IMAD R26, R55, R50, R26 ;  /* 0x00000032371a7224 */ /* 0x000fe200078e021a */
[----:B------:R-:W-:Y:S01]  /*7a70*/  I2IP.S8.S32.SAT R77, R21, R20, R73 ;  /* 0x00000014154d7239 */ /* 0x000fe20000001449 */
[----:B------:R-:W-:Y:S01]  /*7a80*/  IMAD R29, R46, R33, RZ ;  /* 0x000000212e1d7224 */ /* 0x000fe200078e02ff */
[----:B------:R-:W-:Y:S01]  /*7a90*/  LEA R73, R100, UR49, 0x3 ;  /* 0x0000003164497c11 */ /* 0x000fe2000f8e18ff */
        /* <DEDUP_REMOVED lines=8> */
[----:B------:R-:W-:Y:S01]  /*7b20*/  @P6 SHF.L.U32 R74, R99, 0x1f, RZ ;  /* 0x0000001f634a6819 */ /* 0x000fe200000006ff */
        /* <DEDUP_REMOVED lines=12> */
[----:B------:R-:W-:Y:S02]  /*7bf0*/  UIADD3 UR12, UP0, UPT, UR52, 0x680, URZ ;  /* 0x00000680340c7890 */ /* 0x000fe4000ff1e0ff */
[----:B------:R-:W-:Y:S02]  /*7c00*/  UIADD3 UR9, UPT, UPT, UR41, 0x20, URZ ;  /* 0x0000002029097890 */ /* 0x000fe4000fffe0ff */
[----:B------:R-:W-:Y:S02]  /*7c10*/  UIADD3 UR8, UPT, UPT, UR49, 0x5200, URZ ;  /* 0x0000520031087890 */ /* 0x000fe4000fffe0ff */
[----:B------:R-:W-:Y:S01]  /*7c20*/  UIADD3.X UR13, UPT, UPT, URZ, UR53, URZ, UP0, !UPT ;  /* 0x00000035ff0d7290 */ /* 0x000fe200087fe4ff */
[----:B------:R-:W-:Y:S01]  /*7c30*/  UMOV UR10, UR42 ;  /* 0x0000002a000a7c82 */ /* 0x000fe20008000000 */
[----:B------:R-:W-:Y:S01]  /*7c40*/  UMOV UR11, UR36 ;  /* 0x00000024000b7c82 */ /* 0x000fe20008000000 */
[----:B------:R-:W-:Y:S02]  /*7c50*/  UIADD3 UR5, UPT, UPT, UR41, 0xa0, URZ ;  /* 0x000000a029057890 */ /* 0x000fe4000fffe0ff */
[----:B------:R-:W-:Y:S01]  /*7c60*/  UIADD3 UR4, UPT, UPT, UR49, 0x5a00, URZ ;  /* 0x00005a0031047890 */ /* 0x000fe2000fffe0ff */
[----:B------:R-:W-:Y:S03]  /*7c70*/  UMOV UR6, UR42 ;  /* 0x0000002a00067c82 */ /* 0x000fe60008000000 */
[----:B------:R2:W-:Y:S01]  /*7c80*/  UTMASTG.3D [UR8], [UR12] ;  /* 0x000000080c0073b5 */ /* 0x0005e20008010000 */
[----:B------:R-:W-:Y:S04]  /*7c90*/  UMOV UR7, UR36 ;  /* 0x0000002400077c82 */ /* 0x000fe80008000000 */
[----:B------:R2:W-:Y:S01]  /*7ca0*/  UTMASTG.3D [UR4], [UR12] ;  /* 0x000000040c0073b5 */ /* 0x0005e20008010000 */
[----:B------:R0:W-:Y:S01]  /*7cb0*/  UTMACMDFLUSH ;  /* 0x00000000000079b7 */ /* 0x0001e20000000000 */
[----:B--2---:R-:W-:Y:S04]  /*7cc0*/  DEPBAR.LE SB0, 0x1 ;  /* 0x000080400000791a */ /* 0x004fe80000000000 */
.L_x_124:
[----:B------:R-:W-:Y:S05]  /*7cd0*/  BSYNC.RECONVERGENT B0 ;  /* 0x0000000000007941 */ /* 0x000fea0003800200 */
.L_x_123:
        /* <DEDUP_REMOVED lines=14> */
.L_x_128:
[----:B------:R-:W-:Y:S05]  /*7dc0*/  BSYNC B0 ;  /* 0x0000000000007941 */ /* 0x000fea0003800000 */
.L_x_127:
        /* <DEDUP_REMOVED lines=18> */
.L_x_126:
[----:B------:R-:W-:Y:S05]  /*7ef0*/  BSYNC B1 ;  /* 0x0000000000017941 */ /* 0x000fea0003800000 */
.L_x_125:
        /* <DEDUP_REMOVED lines=21> */
.L_x_130:
        /* <DEDUP_REMOVED lines=8> */
[----:B------:R-:W-:Y:S02]  /*80d0*/  ISETP.NE.AND P6, PT, R72, RZ, PT ;  /* 0x000000ff4800720c */ /* 0x000fe40003fc5270 */
[----:B------:R-:W-:Y:S01]  /*80e0*/  SHF.R.S32.HI R53, RZ, 0x18, R53 ;  /* 0x00000018ff357819 */ /* 0x000fe20000011435 */
[----:B------:R-:W2:Y:S01]  /*80f0*/  LDTM.x32 R4, tmem[UR4+0x40] ;  /* 0x00004004000479ee */ /* 0x000ea200082c0000 */
[----:B------:R-:W-:Y:S02]  /*8100*/  SHF.R.S32.HI R54, RZ, 0x18, R58 ;  /* 0x00000018ff367819 */ /* 0x000fe4000001143a */
[----:B----4-:R-:W-:Y:S02]  /*8110*/  SHF.L.U32 R55, R62, 0x8, RZ ;  /* 0x000000083e377819 */ /* 0x010fe400000006ff */
[----:B------:R-:W-:Y:S02]  /*8120*/  ISETP.NE.AND P0, PT, R104, RZ, PT ;  /* 0x000000ff6800720c */ /* 0x000fe40003f05270 */
[----:B------:R-:W-:Y:S01]  /*8130*/  SHF.R.S32.HI R55, RZ, 0x18, R55 ;  /* 0x00000018ff377819 */ /* 0x000fe20000011437 */
        /* <DEDUP_REMOVED lines=132> */
[----:B------:R-:W-:Y:S02]  /*8980*/  UIADD3 UR12, UP0, UPT, UR52, 0x680, URZ ;  /* 0x00000680340c7890 */ /* 0x000fe4000ff1e0ff */
[----:B------:R-:W-:Y:S02]  /*8990*/  UIADD3 UR5, UPT, UPT, UR41, 0x40, URZ ;  /* 0x0000004029057890 */ /* 0x000fe4000fffe0ff */
[----:B------:R-:W-:Y:S01]  /*89a0*/  MOV R103, UR4 ;  /* 0x0000000400677c02 */ /* 0x000fe20008000f00 */
[----:B------:R-:W-:Y:S01]  /*89b0*/  UIADD3.X UR13, UPT, UPT, URZ, UR53, URZ, UP0, !UPT ;  /* 0x00000035ff0d7290 */ /* 0x000fe200087fe4ff */
[----:B------:R-:W-:Y:S02]  /*89c0*/  UMOV UR6, UR42 ;  /* 0x0000002a00067c82 */ /* 0x000fe40008000000 */
[----:B------:R-:W-:Y:S01]  /*89d0*/  R2UR UR4, R103 ;  /* 0x00000000670472ca */ /* 0x000fe200000e0000 */
[----:B------:R-:W-:Y:S01]  /*89e0*/  UMOV UR7, UR36 ;  /* 0x0000002400077c82 */ /* 0x000fe20008000000 */
[----:B------:R-:W-:Y:S02]  /*89f0*/  UIADD3 UR9, UPT, UPT, UR41, 0xc0, URZ ;  /* 0x000000c029097890 */ /* 0x000fe4000fffe0ff */
[----:B------:R-:W-:Y:S01]  /*8a00*/  UIADD3 UR8, UPT, UPT, UR49, 0x4a00, URZ ;  /* 0x00004a0031087890 */ /* 0x000fe2000fffe0ff */
[----:B------:R-:W-:Y:S01]  /*8a10*/  UMOV UR10, UR42 ;  /* 0x0000002a000a7c82 */ /* 0x000fe20008000000 */
[----:B------:R-:W-:Y:S07]  /*8a20*/  UMOV UR11, UR36 ;  /* 0x00000024000b7c82 */ /* 0x000fee0008000000 */
[----:B------:R2:W-:Y:S01]  /*8a30*/  UTMASTG.3D [UR4], [UR12] ;  /* 0x000000040c0073b5 */ /* 0x0005e20008010000 */
[----:B------:R2:W-:Y:S01]  /*8a40*/  UTMASTG.3D [UR8], [UR12] ;  /* 0x000000080c0073b5 */ /* 0x0005e20008010000 */
[----:B------:R0:W-:Y:S01]  /*8a50*/  UTMACMDFLUSH ;  /* 0x00000000000079b7 */ /* 0x0001e20000000000 */
[----:B--2---:R-:W-:Y:S04]  /*8a60*/  DEPBAR.LE SB0, 0x1 ;  /* 0x000080400000791a */ /* 0x004fe80000000000 */
.L_x_132:
[----:B------:R-:W-:Y:S05]  /*8a70*/  BSYNC.RECONVERGENT B0 ;  /* 0x0000000000007941 */ /* 0x000fea0003800200 */
.L_x_131:
        /* <DEDUP_REMOVED lines=14> */
.L_x_136:
[----:B------:R-:W-:Y:S05]  /*8b60*/  BSYNC B0 ;  /* 0x0000000000007941 */ /* 0x000fea0003800000 */
.L_x_135:
        /* <DEDUP_REMOVED lines=18> */
.L_x_134:
[----:B------:R-:W-:Y:S05]  /*8c90*/  BSYNC B1 ;  /* 0x0000000000017941 */ /* 0x000fea0003800000 */
.L_x_133:
        /* <DEDUP_REMOVED lines=21> */
.L_x_138:
[----:B------:R-:W-:Y:S01]  /*8df0*/  ISETP.NE.AND P0, PT, R104, RZ, PT ;  /* 0x000000ff6800720c */ /* 0x000fe20003f05270 */
[----:B------:R-:W-:Y:S05]  /*8e00*/  WARPSYNC.ALL ;  /* 0x0000000000007948 */ /* 0x000fea0003800000 */
[----:B------:R-:W-:Y:S01]  /*8e10*/  R2UR UR4, R48 ;  /* 0x00000000300472ca */ /* 0x000fe200000e0000 */
[----:B------:R-:W-:Y:S01]  /*8e20*/  IMAD.U32 R77, R58, 0x10000, RZ ;  /* 0x000100003a4d7824 */ /* 0x000fe200078e00ff */
[----:B------:R-:W-:Y:S01]  /*8e30*/  SHF.L.U32 R51, R56, 0x10, RZ ;  /* 0x0000001038337819 */ /* 0x000fe200000006ff */
[----:B----4-:R-:W-:Y:S01]  /*8e40*/  IMAD.U32 R76, R60, 0x10000, RZ ;  /* 0x000100003c4c7824 */ /* 0x010fe200078e00ff */
[----:B------:R-:W-:Y:S01]  /*8e50*/  PRMT R49, R56, 0x8880, RZ ;  /* 0x0000888038317816 */ /* 0x000fe200000000ff */
[----:B------:R-:W-:Y:S01]  /*8e60*/  IMAD.U32 R66, R62, 0x10000, RZ ;  /* 0x000100003e427824 */ /* 0x000fe200078e00ff */
[----:B------:R-:W-:Y:S01]  /*8e70*/  SHF.L.U32 R52, R56, 0x8, RZ ;  /* 0x0000000838347819 */ /* 0x000fe200000006ff */
[----:B------:R-:W-:Y:S01]  /*8e80*/  BSSY.RECONVERGENT B0, `(.L_x_139) ;  /* 0x00000a0000007945 */ /* 0x000fe20003800200 */
[----:B------:R-:W-:Y:S02]  /*8e90*/  SHF.R.S32.HI R51, RZ, 0x18, R51 ;  /* 0x00000018ff337819 */ /* 0x000fe40000011433 */
[C---:B------:R-:W-:Y:S02]  /*8ea0*/  PRMT R82, R57.reuse, 0x8880, RZ ;  /* 0x0000888039527816 */ /* 0x040fe400000000ff */
[----:B------:R-:W-:Y:S01]  /*8eb0*/  SHF.R.S32.HI R52, RZ, 0x18, R52 ;  /* 0x00000018ff347819 */ /* 0x000fe20000011434 */
[----:B------:R-:W2:Y:S01]  /*8ec0*/  LDTM.x32 R4, tmem[UR4+0x60] ;  /* 0x00006004000479ee */ /* 0x000ea200082c0000 */
[----:B------:R-:W-:Y:S01]  /*8ed0*/  NOP ;  /* 0x0000000000007918 */ /* 0x000fe20000000000 */
[----:B------:R-:W-:Y:S02]  /*8ee0*/  IADD3 R106, PT, PT, R106, 0xc0, RZ ;  /* 0x000000c06a6a7810 */ /* 0x000fe40007ffe0ff */
[----:B------:R-:W-:Y:S02]  /*8ef0*/  SHF.R.S32.HI R53, RZ, 0x18, R56 ;  /* 0x00000018ff357819 */ /* 0x000fe40000011438 */
[----:B------:R-:W-:Y:S02]  /*8f00*/  LOP3.LUT R106, R106, 0xfefffff8, RZ, 0xc0, !PT ;  /* 0xfefffff86a6a7812 */ /* 0x000fe400078ec0ff */
[----:B------:R-:W-:Y:S02]  /*8f10*/  SHF.L.U32 R81, R57, 0x10, RZ ;  /* 0x0000001039517819 */ /* 0x000fe400000006ff */
[----:B--2---:R2:W-:Y:S01]  /*8f20*/  SYNCS.ARRIVE.TRANS64.RED.A1T0 RZ, [R106+URZ], RZ ;  /* 0x000000ff6aff79a7 */ /* 0x0045e200081004ff */
[----:B------:R-:W-:Y:S02]  /*8f30*/  PRMT R79, R58, 0x8880, RZ ;  /* 0x000088803a4f7816 */ /* 0x000fe400000000ff */
[----:B------:R-:W-:Y:S02]  /*8f40*/  SHF.R.S32.HI R54, RZ, 0x18, R57 ;  /* 0x00000018ff367819 */ /* 0x000fe40000011439 */
[C---:B-1----:R-:W-:Y:S02]  /*8f50*/  PRMT R73, R59.reuse, 0x8880, RZ ;  /* 0x000088803b497816 */ /* 0x042fe400000000ff */
[----:B------:R-:W-:Y:S02]  /*8f60*/  SHF.R.S32.HI R55, RZ, 0x18, R58 ;  /* 0x00000018ff377819 */ /* 0x000fe4000001143a */
[----:B------:R-:W-:Y:S02]  /*8f70*/  SHF.L.U32 R72, R59, 0x10, RZ ;  /* 0x000000103b487819 */ /* 0x000fe400000006ff */
[----:B------:R-:W-:Y:S02]  /*8f80*/  PRMT R78, R60, 0x8880, RZ ;  /* 0x000088803c4e7816 */ /* 0x000fe400000000ff */
[----:B------:R-:W-:Y:S01]  /*8f90*/  SHF.R.S32.HI R56, RZ, 0x18, R59 ;  /* 0x00000018ff387819 */ /* 0x000fe2000001143b */
[C---:B------:R-:W-:Y:S01]  /*8fa0*/  IMAD R0, R46.reuse, R4, RZ ;  /* 0x000000042e007224 */ /* 0x040fe200078e02ff */
[C---:B------:R-:W-:Y:S01]  /*8fb0*/  PRMT R70, R61.reuse, 0x8880, RZ ;  /* 0x000088803d467816 */ /* 0x040fe200000000ff */
[C---:B------:R-:W-:Y:S01]  /*8fc0*/  IMAD R2, R46.reuse, R5, RZ ;  /* 0x000000052e027224 */ /* 0x040fe200078e02ff */
[----:B------:R-:W-:Y:S01]  /*8fd0*/  SHF.L.U32 R69, R61, 0x10, RZ ;  /* 0x000000103d457819 */ /* 0x000fe200000006ff */
[----:B------:R-:W-:Y:S01]  /*8fe0*/  IMAD R3, R46, R6, RZ ;  /* 0x000000062e037224 */ /* 0x000fe200078e02ff */
[----:B------:R-:W-:Y:S01]  /*8ff0*/  PRMT R67, R62, 0x8880, RZ ;  /* 0x000088803e437816 */ /* 0x000fe200000000ff */
[-C--:B------:R-:W-:Y:S01]  /*9000*/  IMAD R0, R49, R50.reuse, R0 ;  /* 0x0000003231007224 */ /* 0x080fe200078e0200 */
[----:B------:R-:W-:Y:S01]  /*9010*/  PRMT R64, R63, 0x8880, RZ ;  /* 0x000088803f407816 */ /* 0x000fe200000000ff */
[----:B------:R-:W-:Y:S01]  /*9020*/  IMAD R7, R46, R7, RZ ;  /* 0x000000072e077224 */ /* 0x000fe200078e02ff */
[----:B------:R-:W-:Y:S01]  /*9030*/  SHF.L.U32 R80, R57, 0x8, RZ ;  /* 0x0000000839507819 */ /* 0x000fe200000006ff */
[-C--:B------:R-:W-:Y:S01]  /*9040*/  IMAD R2, R51, R50.reuse, R2 ;  /* 0x0000003233027224 */ /* 0x080fe200078e0202 */
[----:B------:R-:W-:Y:S01]  /*9050*/  SHF.R.S32.HI R51, RZ, 0x18, R81 ;  /* 0x00000018ff337819 */ /* 0x000fe20000011451 */
[----:B------:R-:W-:Y:S01]  /*9060*/  IMAD R3, R52, R50, R3 ;  /* 0x0000003234037224 */ /* 0x000fe200078e0203 */
[----:B------:R-:W-:Y:S01]  /*9070*/  SHF.R.S32.HI R52, RZ, 0x18, R72 ;  /* 0x00000018ff347819 */ /* 0x000fe20000011448 */
[----:B------:R-:W-:Y:S01]  /*9080*/  IMAD.MOV.U32 R49, RZ, RZ, R82 ;  /* 0x000000ffff317224 */ /* 0x000fe200078e0052 */
[----:B------:R-:W-:Y:S01]  /*9090*/  SHF.R.S32.HI R57, RZ, 0x18, R60 ;  /* 0x00000018ff397819 */ /* 0x000fe2000001143c */
[----:B------:R-:W-:Y:S01]  /*90a0*/  IMAD R8, R46, R8, RZ ;  /* 0x000000082e087224 */ /* 0x000fe200078e02ff */
[----:B------:R-:W-:Y:S01]  /*90b0*/  SHF.L.U32 R74, R58, 0x8, RZ ;  /* 0x000000083a4a7819 */ /* 0x000fe200000006ff */
[----:B------:R-:W-:Y:S01]  /*90c0*/  IMAD R7, R53, R50, R7 ;  /* 0x0000003235077224 */ /* 0x000fe200078e0207 */
[----:B------:R-:W-:Y:S01]  /*90d0*/  SHF.R.S32.HI R53, RZ, 0x18, R80 ;  /* 0x00000018ff357819 */ /* 0x000fe20000011450 */
[C---:B------:R-:W-:Y:S01]  /*90e0*/  IMAD R9, R46.reuse, R9, RZ ;  /* 0x000000092e097224 */ /* 0x040fe200078e02ff */
[----:B------:R-:W-:Y:S01]  /*90f0*/  SHF.R.S32.HI R58, RZ, 0x18, R61 ;  /* 0x00000018ff3a7819 */ /* 0x000fe2000001143d */
[C---:B------:R-:W-:Y:S01]  /*9100*/  IMAD R10, R46.reuse, R10, RZ ;  /* 0x0000000a2e0a7224 */ /* 0x040fe200078e02ff */
[----:B------:R-:W-:Y:S01]  /*9110*/  I2IP.S8.S32.SAT R109, R7, R3, RZ ;  /* 0x00000003076d7239 */ /* 0x000fe200000014ff */
[----:B------:R-:W-:Y:S01]  /*9120*/  IMAD R8, R49, R50, R8 ;  /* 0x0000003231087224 */ /* 0x000fe200078e0208 */
[----:B------:R-:W-:Y:S01]  /*9130*/  MOV R49, R79 ;  /* 0x0000004f00317202 */ /* 0x000fe20000000f00 */
[----:B------:R-:W-:Y:S01]  /*9140*/  IMAD R11, R46, R11, RZ ;  /* 0x0000000b2e0b7224 */ /* 0x000fe200078e02ff */
[----:B------:R-:W-:Y:S01]  /*9150*/  I2IP.S8.S32.SAT R112, R2, R0, R109 ;  /* 0x0000000002707239 */ /* 0x000fe2000000146d */
[-C--:B------:R-:W-:Y:S01]  /*9160*/  IMAD R9, R51, R50.reuse, R9 ;  /* 0x0000003233097224 */ /* 0x080fe200078e0209 */
[----:B------:R-:W-:Y:S01]  /*9170*/  SHF.R.S32.HI R51, RZ, 0x18, R77 ;  /* 0x00000018ff337819 */ /* 0x000fe2000001144d */
[----:B------:R-:W-:Y:S01]  /*9180*/  IMAD R10, R53, R50, R10 ;  /* 0x00000032350a7224 */ /* 0x000fe200078e020a */
[----:B------:R-:W-:Y:S01]  /*9190*/  SHF.L.U32 R71, R59, 0x8, RZ ;  /* 0x000000083b477819 */ /* 0x000fe200000006ff */
[----:B------:R-:W-:Y:S01]  /*91a0*/  IMAD R4, R46, R12, RZ ;  /* 0x0000000c2e047224 */ /* 0x000fe200078e02ff */
[----:B------:R-:W-:Y:S01]  /*91b0*/  SHF.R.S32.HI R59, RZ, 0x18, R62 ;  /* 0x00000018ff3b7819 */ /* 0x000fe2000001143e */
[-C--:B------:R-:W-:Y:S01]  /*91c0*/  IMAD R11, R54, R50.reuse, R11 ;  /* 0x00000032360b7224 */ /* 0x080fe200078e020b */
[----:B------:R-:W-:Y:S01]  /*91d0*/  SHF.R.S32.HI R53, RZ, 0x18, R71 ;  /* 0x00000018ff357819 */ /* 0x000fe20000011447 */
[----:B------:R-:W-:Y:S01]  /*91e0*/  IMAD R5, R46, R13, RZ ;  /* 0x0000000d2e057224 */ /* 0x000fe200078e02ff */
[----:B------:R-:W-:Y:S01]  /*91f0*/  SHF.L.U32 R75, R60, 0x8, RZ ;  /* 0x000000083c4b7819 */ /* 0x000fe200000006ff */
[----:B------:R-:W-:Y:S01]  /*9200*/  IMAD R4, R49, R50, R4 ;  /* 0x0000003231047224 */ /* 0x000fe200078e0204 */
[----:B------:R-:W-:Y:S01]  /*9210*/  SHF.R.S32.HI R49, RZ, 0x18, R74 ;  /* 0x00000018ff317819 */ /* 0x000fe2000001144a */
[C---:B------:R-:W-:Y:S01]  /*9220*/  IMAD R6, R46.reuse, R14, RZ ;  /* 0x0000000e2e067224 */ /* 0x040fe200078e02ff */
[----:B------:R-:W-:Y:S01]  /*9230*/  I2IP.S8.S32.SAT R113, R11, R10, RZ ;  /* 0x0000000a0b717239 */ /* 0x000fe200000014ff */
[C---:B------:R-:W-:Y:S01]  /*9240*/  IMAD R15, R46.reuse, R15, RZ ;  /* 0x0000000f2e0f7224 */ /* 0x040fe200078e02ff */
[----:B------:R-:W-:Y:S01]  /*9250*/  SHF.R.S32.HI R60, RZ, 0x18, R63 ;  /* 0x00000018ff3c7819 */ /* 0x000fe2000001143f */
[----:B------:R-:W-:Y:S01]  /*9260*/  IMAD R5, R51, R50, R5 ;  /* 0x0000003233057224 */ /* 0x000fe200078e0205 */
[----:B------:R-:W-:Y:S01]  /*9270*/  MOV R51, R73 ;  /* 0x0000004900337202 */ /* 0x000fe20000000f00 */
[C---:B------:R-:W-:Y:S01]  /*9280*/  IMAD R12, R46.reuse, R16, RZ ;  /* 0x000000102e0c7224 */ /* 0x040fe200078e02ff */
[----:B------:R-:W-:Y:S01]  /*9290*/  I2IP.S8.S32.SAT R113, R9, R8, R113 ;  /* 0x0000000809717239 */ /* 0x000fe20000001471 */
[----:B------:R-:W-:Y:S01]  /*92a0*/  IMAD R6, R49, R50, R6 ;  /* 0x0000003231067224 */ /* 0x000fe200078e0206 */
[----:B------:R-:W-:Y:S01]  /*92b0*/  MOV R49, R78 ;  /* 0x0000004e00317202 */ /* 0x000fe20000000f00 */
[----:B------:R-:W-:Y:S01]  /*92c0*/  IMAD R13, R46, R17, RZ ;  /* 0x000000112e0d7224 */ /* 0x000fe200078e02ff */
[----:B------:R-:W-:Y:S01]  /*92d0*/  SHF.L.U32 R68, R61, 0x8, RZ ;  /* 0x000000083d447819 */ /* 0x000fe200000006ff */
[----:B------:R-:W-:Y:S01]  /*92e0*/  IMAD R15, R55, R50, R15 ;  /* 0x00000032370f7224 */ /* 0x000fe200078e020f */
[----:B------:R-:W-:Y:S01]  /*92f0*/  SHF.L.U32 R65, R62, 0x8, RZ ;  /* 0x000000083e417819 */ /* 0x000fe200000006ff */
[C---:B------:R-:W-:Y:S01]  /*9300*/  IMAD R14, R46.reuse, R18, RZ ;  /* 0x000000122e0e7224 */ /* 0x040fe200078e02ff */
[----:B------:R-:W-:Y:S01]  /*9310*/  SHF.L.U32 R62, R63, 0x10, RZ ;  /* 0x000000103f3e7819 */ /* 0x000fe200000006ff */
[----:B------:R-:W-:Y:S01]  /*9320*/  IMAD R12, R51, R50, R12 ;  /* 0x00000032330c7224 */ /* 0x000fe200078e020c */
[----:B------:R-:W-:Y:S01]  /*9330*/  I2IP.S8.S32.SAT R114, R15, R6, RZ ;  /* 0x000000060f727239 */ /* 0x000fe200000014ff */
[----:B------:R-:W-:Y:S01]  /*9340*/  IMAD R19, R46, R19, RZ ;  /* 0x000000132e137224 */ /* 0x000fe200078e02ff */
[----:B------:R-:W-:Y:S01]  /*9350*/  SHF.R.S32.HI R51, RZ, 0x18, R76 ;  /* 0x00000018ff337819 */ /* 0x000fe2000001144c */
[----:B------:R-:W-:Y:S01]  /*9360*/  IMAD R13, R52, R50, R13 ;  /* 0x00000032340d7224 */ /* 0x000fe200078e020d */
[----:B------:R-:W-:Y:S01]  /*9370*/  I2IP.S8.S32.SAT R114, R5, R4, R114 ;  /* 0x0000000405727239 */ /* 0x000fe20000001472 */
[C---:B------:R-:W-:Y:S01]  /*9380*/  IMAD R16, R46.reuse, R20, RZ ;  /* 0x000000142e107224 */ /* 0x040fe200078e02ff */
[----:B------:R-:W-:Y:S01]  /*9390*/  SHF.R.S32.HI R52, RZ, 0x18, R62 ;  /* 0x00000018ff347819 */ /* 0x000fe2000001143e */
[-C--:B------:R-:W-:Y:S01]  /*93a0*/  IMAD R14, R53, R50.reuse, R14 ;  /* 0x00000032350e7224 */ /* 0x080fe200078e020e */
[----:B------:R-:W-:Y:S01]  /*93b0*/  SHF.R.S32.HI R53, RZ, 0x18, R75 ;  /* 0x00000018ff357819 */ /* 0x000fe2000001144b */
[----:B------:R-:W-:Y:S01]  /*93c0*/  IMAD R17, R46, R21, RZ ;  /* 0x000000152e117224 */ /* 0x000fe200078e02ff */
[----:B------:R-:W-:Y:S01]  /*93d0*/  SHF.L.U32 R61, R63, 0x8, RZ ;  /* 0x000000083f3d7819 */ /* 0x000fe200000006ff */
[----:B------:R-:W-:Y:S01]  /*93e0*/  IMAD R19, R56, R50, R19 ;  /* 0x0000003238137224 */ /* 0x000fe200078e0213 */
[----:B------:R-:W-:Y:S01]  /*93f0*/  IADD3 R44, PT, PT, R44, 0x1, RZ ;  /* 0x000000012c2c7810 */ /* 0x000fe20007ffe0ff */
[C---:B------:R-:W-:Y:S02]  /*9400*/  IMAD R18, R46.reuse, R22, RZ ;  /* 0x000000162e127224 */ /* 0x040fe400078e02ff */
[----:B------:R-:W-:Y:S01]  /*9410*/  IMAD R16, R49, R50, R16 ;  /* 0x0000003231107224 */ /* 0x000fe200078e0210 */
[----:B------:R-:W-:Y:S01]  /*9420*/  I2IP.S8.S32.SAT R115, R19, R14, RZ ;  /* 0x0000000e13737239 */ /* 0x000fe200000014ff */
[C---:B------:R-:W-:Y:S02]  /*9430*/  IMAD R23, R46.reuse, R23, RZ ;  /* 0x000000172e177224 */ /* 0x040fe400078e02ff */
[----:B------:R-:W-:Y:S01]  /*9440*/  IMAD R17, R51, R50, R17 ;  /* 0x0000003233117224 */ /* 0x000fe200078e0211 */
[----:B------:R-:W-:Y:S01]  /*9450*/  I2IP.S8.S32.SAT R115, R13, R12, R115 ;  /* 0x0000000c0d737239 */ /* 0x000fe20000001473 */
[C---:B------:R-:W-:Y:S01]  /*9460*/  IMAD R20, R46.reuse, R24, RZ ;  /* 0x000000182e147224 */ /* 0x040fe200078e02ff */
[----:B------:R-:W-:Y:S01]  /*9470*/  SHF.R.S32.HI R51, RZ, 0x18, R69 ;  /* 0x00000018ff337819 */ /* 0x000fe20000011445 */
[-C--:B------:R-:W-:Y:S01]  /*9480*/  IMAD R18, R53, R50.reuse, R18 ;  /* 0x0000003235127224 */ /* 0x080fe200078e0212 */
[----:B------:R-:W-:Y:S01]  /*9490*/  SHF.R.S32.HI R53, RZ, 0x18, R68 ;  /* 0x00000018ff357819 */ /* 0x000fe20000011444 */
[----:B------:R-:W-:Y:S01]  /*94a0*/  IMAD.MOV.U32 R49, RZ, RZ, R70 ;  /* 0x000000ffff317224 */ /* 0x000fe200078e0046 */
[----:B------:R2:W-:Y:S01]  /*94b0*/  STS.128 [R95+UR49+0x5200], R112 ;  /* 0x005200705f007988 */ /* 0x0005e20008000c31 */
[C---:B------:R-:W-:Y:S02]  /*94c0*/  IMAD R21, R46.reuse, R25, RZ ;  /* 0x000000192e157224 */ /* 0x040fe400078e02ff */
[----:B------:R-:W-:Y:S02]  /*94d0*/  IMAD R23, R57, R50, R23 ;  /* 0x0000003239177224 */ /* 0x000fe400078e0217 */
[C---:B------:R-:W-:Y:S02]  /*94e0*/  IMAD R22, R46.reuse, R26, RZ ;  /* 0x0000001a2e167224 */ /* 0x040fe400078e02ff */
[----:B------:R-:W-:Y:S01]  /*94f0*/  IMAD R20, R49, R50, R20 ;  /* 0x0000003231147224 */ /* 0x000fe200078e0214 */
[----:B------:R-:W-:Y:S01]  /*9500*/  I2IP.S8.S32.SAT R116, R23, R18, RZ ;  /* 0x0000001217747239 */ /* 0x000fe200000014ff */
[C---:B------:R-:W-:Y:S01]  /*9510*/  IMAD R27, R46.reuse, R27, RZ ;  /* 0x0000001b2e1b7224 */ /* 0x040fe200078e02ff */
[----:B------:R-:W-:Y:S01]  /*9520*/  MOV R49, R67 ;  /* 0x0000004300317202 */ /* 0x000fe20000000f00 */
[----:B------:R-:W-:Y:S01]  /*9530*/  IMAD R21, R51, R50, R21 ;  /* 0x0000003233157224 */ /* 0x000fe200078e0215 */
[----:B------:R-:W-:Y:S01]  /*9540*/  I2IP.S8.S32.SAT R116, R17, R16, R116 ;  /* 0x0000001011747239 */ /* 0x000fe20000001474 */
[----:B------:R-:W-:Y:S01]  /*9550*/  IMAD R24, R46, R28, RZ ;  /* 0x0000001c2e187224 */ /* 0x000fe200078e02ff */
[----:B------:R-:W-:Y:S01]  /*9560*/  SHF.R.S32.HI R51, RZ, 0x18, R66 ;  /* 0x00000018ff337819 */ /* 0x000fe20000011442 */
[-C--:B------:R-:W-:Y:S01]  /*9570*/  IMAD R22, R53, R50.reuse, R22 ;  /* 0x0000003235167224 */ /* 0x080fe200078e0216 */
[----:B------:R-:W-:Y:S01]  /*9580*/  SHF.R.S32.HI R53, RZ, 0x18, R61 ;  /* 0x00000018ff357819 */ /* 0x000fe2000001143d */
[-C--:B------:R-:W-:Y:S02]  /*9590*/  IMAD R27, R58, R50.reuse, R27 ;  /* 0x000000323a1b7224 */ /* 0x080fe400078e021b */
[C---:B------:R-:W-:Y:S02]  /*95a0*/  IMAD R25, R46.reuse, R29, RZ ;  /* 0x0000001d2e197224 */ /* 0x040fe400078e02ff */
[----:B------:R-:W-:Y:S01]  /*95b0*/  IMAD R24, R49, R50, R24 ;  /* 0x0000003231187224 */ /* 0x000fe200078e0218 */
[----:B------:R-:W-:Y:S01]  /*95c0*/  SHF.R.S32.HI R49, RZ, 0x18, R65 ;  /* 0x00000018ff317819 */ /* 0x000fe20000011441 */
[C---:B------:R-:W-:Y:S01]  /*95d0*/  IMAD R26, R46.reuse, R30, RZ ;  /* 0x0000001e2e1a7224 */ /* 0x040fe200078e02ff */
[----:B------:R-:W-:Y:S01]  /*95e0*/  I2IP.S8.S32.SAT R117, R27, R22, RZ ;  /* 0x000000161b757239 */ /* 0x000fe200000014ff */
[C---:B------:R-:W-:Y:S02]  /*95f0*/  IMAD R31, R46.reuse, R31, RZ ;  /* 0x0000001f2e1f7224 */ /* 0x040fe400078e02ff */
[----:B------:R-:W-:Y:S01]  /*9600*/  IMAD R25, R51, R50, R25 ;  /* 0x0000003233197224 */ /* 0x000fe200078e0219 */
[----:B------:R-:W-:Y:S01]  /*9610*/  MOV R51, R64 ;  /* 0x0000004000337202 */ /* 0x000fe20000000f00 */
[C---:B------:R-:W-:Y:S01]  /*9620*/  IMAD R28, R46.reuse, R32, RZ ;  /* 0x000000202e1c7224 */ /* 0x040fe200078e02ff */
[----:B------:R-:W-:Y:S01]  /*9630*/  I2IP.S8.S32.SAT R117, R21, R20, R117 ;  /* 0x0000001415757239 */ /* 0x000fe20000001475 */
[-C--:B------:R-:W-:Y:S02]  /*9640*/  IMAD R26, R49, R50.reuse, R26 ;  /* 0x00000032311a7224 */ /* 0x080fe400078e021a */
[C---:B------:R-:W-:Y:S02]  /*9650*/  IMAD R29, R46.reuse, R33, RZ ;  /* 0x000000212e1d7224 */ /* 0x040fe400078e02ff */
[-C--:B------:R-:W-:Y:S02]  /*9660*/  IMAD R31, R59, R50.reuse, R31 ;  /* 0x000000323b1f7224 */ /* 0x080fe400078e021f */
[----:B------:R-:W-:Y:S02]  /*9670*/  IMAD R28, R51, R50, R28 ;  /* 0x00000032331c7224 */ /* 0x000fe400078e021c */
[----:B------:R-:W-:Y:S01]  /*9680*/  IMAD R30, R46, R34, RZ ;  /* 0x000000222e1e7224 */ /* 0x000fe200078e02ff */
[----:B------:R-:W-:Y:S01]  /*9690*/  I2IP.S8.S32.SAT R109, R31, R26, RZ ;  /* 0x0000001a1f6d7239 */ /* 0x000fe200000014ff */
[----:B------:R-:W-:Y:S02]  /*96a0*/  IMAD R29, R52, R50, R29 ;  /* 0x00000032341d7224 */ /* 0x000fe400078e021d */
[----:B------:R-:W-:Y:S01]  /*96b0*/  IMAD R35, R46, R35, RZ ;  /* 0x000000232e237224 */ /* 0x000fe200078e02ff */
[----:B------:R-:W-:Y:S01]  /*96c0*/  I2IP.S8.S32.SAT R118, R25, R24, R109 ;  /* 0x0000001819767239 */ /* 0x000fe2000000146d */
[-C--:B------:R-:W-:Y:S02]  /*96d0*/  IMAD R30, R53, R50.reuse, R30 ;  /* 0x00000032351e7224 */ /* 0x080fe400078e021e */
        /* <DEDUP_REMOVED lines=9> */
[----:B-1----:R-:W1:Y:S02]  /*9770*/  FENCE.VIEW.ASYNC.S ;  /* 0x00000000000073c6 */ /* 0x002e640000000000 */
[----:B-1----:R-:W-:Y:S06]  /*9780*/  BAR.SYNC.DEFER_BLOCKING 0x1, 0x80 ;  /* 0x0042000000007b1d */ /* 0x002fec0000010000 */
        /* <DEDUP_REMOVED lines=14> */
[----:B-1----:R-:W-:Y:S04]  /*9870*/  DEPBAR.LE SB0, 0x1 ;  /* 0x000080400000791a */ /* 0x002fe80000000000 */
.L_x_140:
[----:B------:R-:W-:Y:S05]  /*9880*/  BSYNC.RECONVERGENT B0 ;  /* 0x0000000000007941 */ /* 0x000fea0003800200 */
.L_x_139:
[----:B------:R-:W-:Y:S01]  /*9890*/  BAR.SYNC.DEFER_BLOCKING 0x1, 0x80 ;  /* 0x0042000000007b1d */ /* 0x000fe20000010000 */
[----:B------:R-:W-:Y:S01]  /*98a0*/  ISETP.NE.AND P2, PT, R105, RZ, PT ;  /* 0x000000ff6900720c */ /* 0x000fe20003f45270 */
[----:B------:R-:W-:Y:S01]  /*98b0*/  IMAD.IADD R20, R43, 0x1, R83 ;  /* 0x000000012b147824 */ /* 0x000fe200078e0253 */
[----:B------:R-:W-:Y:S01]  /*98c0*/  ISETP.NE.AND P0, PT, R107, 0x2, PT ;  /* 0x000000026b00780c */ /* 0x000fe20003f05270 */
[----:B------:R-:W-:Y:S01]  /*98d0*/  IMAD.IADD R21, R45, 0x1, R90 ;  /* 0x000000012d157824 */ /* 0x000fe200078e025a */
[----:B------:R-:W-:Y:S02]  /*98e0*/  ISETP.NE.AND P1, PT, R44, 0x4, PT ;  /* 0x000000042c00780c */ /* 0x000fe40003f25270 */
[----:B------:R-:W-:Y:S02]  /*98f0*/  SEL R0, RZ, 0x1, P0 ;  /* 0x00000001ff007807 */ /* 0x000fe40000000000 */
[----:B------:R-:W-:Y:S02]  /*9900*/  SEL R3, RZ, 0x1, P1 ;  /* 0x00000001ff037807 */ /* 0x000fe40000800000 */
[----:B------:R-:W-:Y:S02]  /*9910*/  LOP3.LUT R101, R101, R0, RZ, 0x3c, !PT ;  /* 0x0000000065657212 */ /* 0x000fe400078e3cff */
[----:B------:R-:W-:Y:S02]  /*9920*/  LOP3.LUT R102, R102, R3, RZ, 0x3c, !PT ;  /* 0x0000000366667212 */ /* 0x000fe400078e3cff */
[----:B------:R-:W-:Y:S02]  /*9930*/  @P2 R2UR UR36, R98 ;  /* 0x00000000622422ca */ /* 0x000fe400000e0000 */
[----:B------:R-:W-:Y:S02]  /*9940*/  SEL R107, R107, RZ, P0 ;  /* 0x000000ff6b6b7207 */ /* 0x000fe40000000000 */
[----:B------:R-:W-:Y:S01]  /*9950*/  SEL R44, R44, RZ, P1 ;  /* 0x000000ff2c2c7207 */ /* 0x000fe20000800000 */
[----:B------:R-:W-:Y:S10]  /*9960*/  @P2 BRA `(.L_x_141) ;  /* 0xffffffb800f02947 */ /* 0x000ff4000383ffff */
[----:B------:R-:W-:Y:S05]  /*9970*/  EXIT ;  /* 0x000000000000794d */ /* 0x000fea0003800000 */
.L_x_24:
[----:B--2---:R2:W4:Y:S02]  /*9980*/  SYNCS.PHASECHK.TRANS64.TRYWAIT P0, [R3+URZ+0xf0], R2 ;  /* 0x0000f002030075a7 */ /* 0x00452400080011ff */
[----:B----4-:R-:W-:Y:S05]  /*9990*/  @!P0 NANOSLEEP.SYNCS 0x989680 ;  /* 0x009896800000895d */ /* 0x010fea0003900000 */
[----:B------:R-:W4:Y:S02]  /*99a0*/  @!P0 SYNCS.PHASECHK.TRANS64 P0, [R3+URZ+0xf0], R2 ;  /* 0x0000f002030085a7 */ /* 0x000f2400080010ff */
[----:B----4-:R-:W-:Y:S05]  /*99b0*/  @!P0 BRA `(.L_x_24) ;  /* 0xfffffffc00f08947 */ /* 0x010fea000383ffff */
[----:B------:R-:W-:Y:S05]  /*99c0*/  BRA `(.L_x_142) ;  /* 0xffffff7c00887947 */ /* 0x000fea000383ffff */
.L_x_27:
[----:B-1----:R-:W-:-:S07]  /*99d0*/  MOV R2, UR33 ;  /* 0x0000002100027c02 */ /* 0x002fce0008000f00 */
.L_x_143:
[----:B-1----:R1:W2:Y:S02]  /*99e0*/  SYNCS.PHASECHK.TRANS64.TRYWAIT P0, [R2+URZ+0x18], R5 ;  /* 0x00001805020075a7 */ /* 0x0022a400080011ff */
[----:B--2---:R-:W-:Y:S05]  /*99f0*/  @!P0 NANOSLEEP.SYNCS 0x989680 ;  /* 0x009896800000895d */ /* 0x004fea0003900000 */
[----:B------:R-:W2:Y:S02]  /*9a00*/  @!P0 SYNCS.PHASECHK.TRANS64 P0, [R2+URZ+0x18], R5 ;  /* 0x00001805020085a7 */ /* 0x000ea400080010ff */
[----:B--2---:R-:W-:Y:S05]  /*9a10*/  @!P0 BRA `(.L_x_143) ;  /* 0xfffffffc00f08947 */ /* 0x004fea000383ffff */
[----:B------:R-:W-:Y:S05]  /*9a20*/  BRA `(.L_x_26) ;  /* 0xffffff7c00f07947 */ /* 0x000fea000383ffff */
.L_x_34:
[----:B-1----:R-:W-:-:S07]  /*9a30*/  MOV R2, UR17 ;  /* 0x0000001100027c02 */ /* 0x002fce0008000f00 */
.L_x_144:
[----:B-1----:R1:W2:Y:S02]  /*9a40*/  SYNCS.PHASECHK.TRANS64.TRYWAIT P0, [R2+URZ+0x18], R5 ;  /* 0x00001805020075a7 */ /* 0x0022a400080011ff */
[----:B--2---:R-:W-:Y:S05]  /*9a50*/  @!P0 NANOSLEEP.SYNCS 0x989680 ;  /* 0x009896800000895d */ /* 0x004fea0003900000 */
[----:B------:R-:W2:Y:S02]  /*9a60*/  @!P0 SYNCS.PHASECHK.TRANS64 P0, [R2+URZ+0x18], R5 ;  /* 0x00001805020085a7 */ /* 0x000ea400080010ff */
[----:B--2---:R-:W-:Y:S05]  /*9a70*/  @!P0 BRA `(.L_x_144) ;  /* 0xfffffffc00f08947 */ /* 0x004fea000383ffff */
[----:B------:R-:W-:Y:S05]  /*9a80*/  BRA `(.L_x_33) ;  /* 0xffffff8000ac7947 */ /* 0x000fea000383ffff */
.L_x_39:
[----:B-1----:R1:W2:Y:S02]  /*9a90*/  SYNCS.PHASECHK.TRANS64.TRYWAIT P0, [R2+URZ+0x80], R3 ;  /* 0x00008003020075a7 */ /* 0x0022a400080011ff */
[----:B--2---:R-:W-:Y:S05]  /*9aa0*/  @!P0 NANOSLEEP.SYNCS 0x989680 ;  /* 0x009896800000895d */ /* 0x004fea0003900000 */
[----:B------:R-:W2:Y:S02]  /*9ab0*/  @!P0 SYNCS.PHASECHK.TRANS64 P0, [R2+URZ+0x80], R3 ;  /* 0x00008003020085a7 */ /* 0x000ea400080010ff */
[----:B--2---:R-:W-:Y:S05]  /*9ac0*/  @!P0 BRA `(.L_x_39) ;  /* 0xfffffffc00f08947 */ /* 0x004fea000383ffff */
[----:B------:R-:W-:Y:S05]  /*9ad0*/  BRA `(.L_x_145) ;  /* 0xffffff8400507947 */ /* 0x000fea000383ffff */
.L_x_43:
[----:B---3--:R-:W-:-:S07]  /*9ae0*/  MOV R0, UR4 ;  /* 0x0000000400007c02 */ /* 0x008fce0008000f00 */
.L_x_146:
[----:B-1----:R1:W2:Y:S02]  /*9af0*/  SYNCS.PHASECHK.TRANS64.TRYWAIT P0, [R0+URZ], R3 ;  /* 0x00000003000075a7 */ /* 0x0022a400080011ff */
[----:B--2---:R-:W-:Y:S05]  /*9b00*/  @!P0 NANOSLEEP.SYNCS 0x989680 ;  /* 0x009896800000895d */ /* 0x004fea0003900000 */
[----:B------:R-:W2:Y:S02]  /*9b10*/  @!P0 SYNCS.PHASECHK.TRANS64 P0, [R0+URZ], R3 ;  /* 0x00000003000085a7 */ /* 0x000ea400080010ff */
[----:B--2---:R-:W-:Y:S05]  /*9b20*/  @!P0 BRA `(.L_x_146) ;  /* 0xfffffffc00f08947 */ /* 0x004fea000383ffff */
[----:B------:R-:W-:Y:S05]  /*9b30*/  BRA `(.L_x_147) ;  /* 0xffffff8800c07947 */ /* 0x000fea000383ffff */
.L_x_44:
[----:B---3--:R-:W-:-:S07]  /*9b40*/  MOV R0, UR4 ;  /* 0x0000000400007c02 */ /* 0x008fce0008000f00 */
.L_x_148:
[----:B-1----:R1:W2:Y:S02]  /*9b50*/  SYNCS.PHASECHK.TRANS64.TRYWAIT P0, [R0+URZ], R3 ;  /* 0x00000003000075a7 */ /* 0x0022a400080011ff */
[----:B--2---:R-:W-:Y:S05]  /*9b60*/  @!P0 NANOSLEEP.SYNCS 0x989680 ;  /* 0x009896800000895d */ /* 0x004fea0003900000 */
[----:B------:R-:W2:Y:S02]  /*9b70*/  @!P0 SYNCS.PHASECHK.TRANS64 P0, [R0+URZ], R3 ;  /* 0x00000003000085a7 */ /* 0x000ea400080010ff */
[----:B--2---:R-:W-:Y:S05]  /*9b80*/  @!P0 BRA `(.L_x_148) ;  /* 0xfffffffc00f08947 */ /* 0x004fea000383ffff */
[----:B------:R-:W-:Y:S05]  /*9b90*/  BRA `(.L_x_149) ;  /* 0xffffff8800cc7947 */ /* 0x000fea000383ffff */
.L_x_47:
[----:B-1----:R1:W2:Y:S02]  /*9ba0*/  SYNCS.PHASECHK.TRANS64.TRYWAIT P0, [R0+URZ+0xe0], R5 ;  /* 0x0000e005000075a7 */ /* 0x0022a400080011ff */
[----:B--2---:R-:W-:Y:S05]  /*9bb0*/  @!P0 NANOSLEEP.SYNCS 0x989680 ;  /* 0x009896800000895d */ /* 0x004fea0003900000 */
[----:B------:R-:W2:Y:S02]  /*9bc0*/  @!P0 SYNCS.PHASECHK.TRANS64 P0, [R0+URZ+0xe0], R5 ;  /* 0x0000e005000085a7 */ /* 0x000ea400080010ff */
[----:B--2---:R-:W-:Y:S05]  /*9bd0*/  @!P0 BRA `(.L_x_47) ;  /* 0xfffffffc00f08947 */ /* 0x004fea000383ffff */
[----:B------:R-:W-:Y:S05]  /*9be0*/  BRA `(.L_x_150) ;  /* 0xffffff8c002c7947 */ /* 0x000fea000383ffff */
.L_x_48:
[----:B------:R-:W-:-:S07]  /*9bf0*/  MOV R0, UR5 ;  /* 0x0000000500007c02 */ /* 0x000fce0008000f00 */
.L_x_151:
[----:B-1----:R1:W2:Y:S02]  /*9c00*/  SYNCS.PHASECHK.TRANS64.TRYWAIT P0, [R0+URZ+0x90], R7 ;  /* 0x00009007000075a7 */ /* 0x0022a400080011ff */
[----:B--2---:R-:W-:Y:S05]  /*9c10*/  @!P0 NANOSLEEP.SYNCS 0x989680 ;  /* 0x009896800000895d */ /* 0x004fea0003900000 */
[----:B------:R-:W2:Y:S02]  /*9c20*/  @!P0 SYNCS.PHASECHK.TRANS64 P0, [R0+URZ+0x90], R7 ;  /* 0x00009007000085a7 */ /* 0x000ea400080010ff */
[----:B--2---:R-:W-:Y:S05]  /*9c30*/  @!P0 BRA `(.L_x_151) ;  /* 0xfffffffc00f08947 */ /* 0x004fea000383ffff */
[----:B------:R-:W-:Y:S05]  /*9c40*/  BRA `(.L_x_152) ;  /* 0xffffff8c003c7947 */ /* 0x000fea000383ffff */
.L_x_49:
[----:B-1----:R1:W2:Y:S02]  /*9c50*/  SYNCS.PHASECHK.TRANS64.TRYWAIT P1, [R0+URZ+0x80], R5 ;  /* 0x00008005000075a7 */ /* 0x0022a400080211ff */
[----:B--2---:R-:W-:Y:S05]  /*9c60*/  @!P1 NANOSLEEP.SYNCS 0x989680 ;  /* 0x009896800000995d */ /* 0x004fea0003900000 */
[----:B------:R-:W2:Y:S02]  /*9c70*/  @!P1 SYNCS.PHASECHK.TRANS64 P1, [R0+URZ+0x80], R5 ;  /* 0x00008005000095a7 */ /* 0x000ea400080210ff */
[----:B--2---:R-:W-:Y:S05]  /*9c80*/  @!P1 BRA `(.L_x_49) ;  /* 0xfffffffc00f09947 */ /* 0x004fea000383ffff */
[----:B------:R-:W-:Y:S05]  /*9c90*/  BRA `(.L_x_153) ;  /* 0xffffff8c006c7947 */ /* 0x000fea000383ffff */
.L_x_52:
[----:B------:R-:W-:-:S07]  /*9ca0*/  MOV R0, UR5 ;  /* 0x0000000500007c02 */ /* 0x000fce0008000f00 */
.L_x_154:
[----:B-1----:R1:W2:Y:S02]  /*9cb0*/  SYNCS.PHASECHK.TRANS64.TRYWAIT P0, [R0+URZ+0x90], R3 ;  /* 0x00009003000075a7 */ /* 0x0022a400080011ff */
[----:B--2---:R-:W-:Y:S05]  /*9cc0*/  @!P0 NANOSLEEP.SYNCS 0x989680 ;  /* 0x009896800000895d */ /* 0x004fea0003900000 */
[----:B------:R-:W2:Y:S02]  /*9cd0*/  @!P0 SYNCS.PHASECHK.TRANS64 P0, [R0+URZ+0x90], R3 ;  /* 0x00009003000085a7 */ /* 0x000ea400080010ff */
[----:B--2---:R-:W-:Y:S05]  /*9ce0*/  @!P0 BRA `(.L_x_154) ;  /* 0xfffffffc00f08947 */ /* 0x004fea000383ffff */
[----:B------:R-:W-:Y:S05]  /*9cf0*/  BRA `(.L_x_51) ;  /* 0xffffff8c00c07947 */ /* 0x000fea000383ffff */
.L_x_61:
[----:B-1----:R-:W-:-:S04]  /*9d00*/  MOV R4, UR6 ;  /* 0x0000000600047c02 */ /* 0x002fc80008000f00 */
[----:B------:R1:W2:Y:S03]  /*9d10*/  SYNCS.PHASECHK.TRANS64.TRYWAIT P0, [R4+URZ+0x8], R5 ;  /* 0x00000805040075a7 */ /* 0x0002a600080011ff */
[----:B--2---:R-:W-:Y:S05]  /*9d20*/  @!P0 NANOSLEEP.SYNCS 0x989680 ;  /* 0x009896800000895d */ /* 0x004fea0003900000 */
[----:B------:R-:W2:Y:S02]  /*9d30*/  @!P0 SYNCS.PHASECHK.TRANS64 P0, [R4+URZ+0x8], R5 ;  /* 0x00000805040085a7 */ /* 0x000ea400080010ff */
[----:B--2---:R-:W-:Y:S05]  /*9d40*/  @!P0 BRA `(.L_x_61) ;  /* 0xfffffffc00ec8947 */ /* 0x004fea000383ffff */
[----:B------:R-:W-:Y:S05]  /*9d50*/  BRA `(.L_x_60) ;  /* 0xffffff9000747947 */ /* 0x000fea000383ffff */
.L_x_63:
[----:B------:R-:W-:Y:S01]  /*9d60*/  BSSY B0, `(.L_x_155) ;  /* 0x0000006000007945 */ /* 0x000fe20003800000 */
[----:B------:R-:W-:-:S07]  /*9d70*/  MOV R15, 0xffffffff ;  /* 0xffffffff000f7802 */ /* 0x000fce0000000f00 */
[----:B-1---5:R-:W-:Y:S05]  /*9d80*/  WARPSYNC.COLLECTIVE R15, `(.L_x_156) ;  /* 0x000000000f0c7348 */ /* 0x022fea0003c00000 */
[----:B------:R-:W-:Y:S02]  /*9d90*/  ELECT P6, UR79, PT ;  /* 0x00000000004f782f */ /* 0x000fe400038c0000 */
[----:B------:R-:W-:Y:S01]  /*9da0*/  MOV R14, UR79 ;  /* 0x0000004f000e7c02 */ /* 0x000fe20008000f00 */
[----:B-1---5:R-:W-:Y:S10]  /*9db0*/  ENDCOLLECTIVE ;  /* 0x000000000000791b */ /* 0x022ff40003800000 */
.L_x_156:
[----:B------:R-:W-:Y:S05]  /*9dc0*/  BSYNC B0 ;  /* 0x0000000000007941 */ /* 0x000fea0003800000 */
.L_x_155:
[----:B------:R-:W-:Y:S05]  /*9dd0*/  BRA `(.L_x_157) ;  /* 0xffffff9000a47947 */ /* 0x000fea000383ffff */
.L_x_65:
[----:B-1----:R-:W-:-:S04]  /*9de0*/  MOV R2, UR6 ;  /* 0x0000000600027c02 */ /* 0x002fc80008000f00 */
[----:B------:R1:W2:Y:S03]  /*9df0*/  SYNCS.PHASECHK.TRANS64.TRYWAIT P0, [R2+URZ+0x8], R3 ;  /* 0x00000803020075a7 */ /* 0x0002a600080011ff */
[----:B--2---:R-:W-:Y:S05]  /*9e00*/  @!P0 NANOSLEEP.SYNCS 0x989680 ;  /* 0x009896800000895d */ /* 0x004fea0003900000 */
[----:B------:R-:W2:Y:S02]  /*9e10*/  @!P0 SYNCS.PHASECHK.TRANS64 P0, [R2+URZ+0x8], R3 ;  /* 0x00000803020085a7 */ /* 0x000ea400080010ff */
[----:B--2---:R-:W-:Y:S05]  /*9e20*/  @!P0 BRA `(.L_x_65) ;  /* 0xfffffffc00ec8947 */ /* 0x004fea000383ffff */
[----:B------:R-:W-:Y:S05]  /*9e30*/  BRA `(.L_x_64) ;  /* 0xffffff9000a87947 */ /* 0x000fea000383ffff */
.L_x_66:
[----:B-1----:R1:W2:Y:S02]  /*9e40*/  SYNCS.PHASECHK.TRANS64.TRYWAIT P0, [R0+URZ+0x80], R5 ;  /* 0x00008005000075a7 */ /* 0x0022a400080011ff */
[----:B--2---:R-:W-:Y:S05]  /*9e50*/  @!P0 NANOSLEEP.SYNCS 0x989680 ;  /* 0x009896800000895d */ /* 0x004fea0003900000 */
[----:B------:R-:W2:Y:S02]  /*9e60*/  @!P0 SYNCS.PHASECHK.TRANS64 P0, [R0+URZ+0x80], R5 ;  /* 0x00008005000085a7 */ /* 0x000ea400080010ff */
[----:B--2---:R-:W-:Y:S05]  /*9e70*/  @!P0 BRA `(.L_x_66) ;  /* 0xfffffffc00f08947 */ /* 0x004fea000383ffff */
[----:B------:R-:W-:Y:S05]  /*9e80*/  BRA `(.L_x_158) ;  /* 0xffffff9400947947 */ /* 0x000fea000383ffff */
.L_x_68:
[----:B------:R-:W-:-:S07]  /*9e90*/  MOV R0, UR9 ;  /* 0x0000000900007c02 */ /* 0x000fce0008000f00 */
.L_x_159:
[----:B-1----:R1:W2:Y:S02]  /*9ea0*/  SYNCS.PHASECHK.TRANS64.TRYWAIT P0, [R0+URZ+0xc0], R5 ;  /* 0x0000c005000075a7 */ /* 0x0022a400080011ff */
[----:B--2---:R-:W-:Y:S05]  /*9eb0*/  @!P0 NANOSLEEP.SYNCS 0x989680 ;  /* 0x009896800000895d */ /* 0x004fea0003900000 */
[----:B------:R-:W2:Y:S02]  /*9ec0*/  @!P0 SYNCS.PHASECHK.TRANS64 P0, [R0+URZ+0xc0], R5 ;  /* 0x0000c005000085a7 */ /* 0x000ea400080010ff */
[----:B--2---:R-:W-:Y:S05]  /*9ed0*/  @!P0 BRA `(.L_x_159) ;  /* 0xfffffffc00f08947 */ /* 0x004fea000383ffff */
[----:B------:R-:W-:Y:S05]  /*9ee0*/  BRA `(.L_x_160) ;  /* 0xffffff9400e07947 */ /* 0x000fea000383ffff */
.L_x_71:
[----:B------:R-:W-:Y:S07]  /*9ef0*/  MOV R0, UR8 ;  /* 0x0000000800007c02 */ /* 0x000fee0008000f00 */
.L_x_161:
[----:B-1----:R1:W2:Y:S02]  /*9f00*/  SYNCS.PHASECHK.TRANS64.TRYWAIT P0, [R0+URZ], R5 ;  /* 0x00000005000075a7 */ /* 0x0022a400080011ff */
[----:B--2---:R-:W-:Y:S05]  /*9f10*/  @!P0 NANOSLEEP.SYNCS 0x989680 ;  /* 0x009896800000895d */ /* 0x004fea0003900000 */
[----:B------:R-:W2:Y:S02]  /*9f20*/  @!P0 SYNCS.PHASECHK.TRANS64 P0, [R0+URZ], R5 ;  /* 0x00000005000085a7 */ /* 0x000ea400080010ff */
[----:B--2---:R-:W-:Y:S05]  /*9f30*/  @!P0 BRA `(.L_x_161) ;  /* 0xfffffffc00f08947 */ /* 0x004fea000383ffff */
[----:B------:R-:W-:Y:S05]  /*9f40*/  BRA `(.L_x_70) ;  /* 0xffffff9400f47947 */ /* 0x000fea000383ffff */
.L_x_75:
[----:B-1----:R-:W-:-:S07]  /*9f50*/  MOV R0, UR8 ;  /* 0x0000000800007c02 */ /* 0x002fce0008000f00 */
.L_x_162:
[----:B-1----:R1:W2:Y:S02]  /*9f60*/  SYNCS.PHASECHK.TRANS64.TRYWAIT P0, [R0+URZ], R3 ;  /* 0x00000003000075a7 */ /* 0x0022a400080011ff */
[----:B--2---:R-:W-:Y:S05]  /*9f70*/  @!P0 NANOSLEEP.SYNCS 0x989680 ;  /* 0x009896800000895d */ /* 0x004fea0003900000 */
[----:B------:R-:W2:Y:S02]  /*9f80*/  @!P0 SYNCS.PHASECHK.TRANS64 P0, [R0+URZ], R3 ;  /* 0x00000003000085a7 */ /* 0x000ea400080010ff */
[----:B--2---:R-:W-:Y:S05]  /*9f90*/  @!P0 BRA `(.L_x_162) ;  /* 0xfffffffc00f08947 */ /* 0x004fea000383ffff */
[----:B------:R-:W-:Y:S05]  /*9fa0*/  BRA `(.L_x_163) ;  /* 0xffffff9800e87947 */ /* 0x000fea000383ffff */
.L_x_76:
[----:B------:R-:W-:-:S07]  /*9fb0*/  MOV R0, UR8 ;  /* 0x0000000800007c02 */ /* 0x000fce0008000f00 */
.L_x_164:
[----:B-1----:R1:W2:Y:S02]  /*9fc0*/  SYNCS.PHASECHK.TRANS64.TRYWAIT P0, [R0+URZ], R3 ;  /* 0x00000003000075a7 */ /* 0x0022a400080011ff */
[----:B--2---:R-:W-:Y:S05]  /*9fd0*/  @!P0 NANOSLEEP.SYNCS 0x989680 ;  /* 0x009896800000895d */ /* 0x004fea0003900000 */
[----:B------:R-:W2:Y:S02]  /*9fe0*/  @!P0 SYNCS.PHASECHK.TRANS64 P0, [R0+URZ], R3 ;  /* 0x00000003000085a7 */ /* 0x000ea400080010ff */
[----:B--2---:R-:W-:Y:S05]  /*9ff0*/  @!P0 BRA `(.L_x_164) ;  /* 0xfffffffc00f08947 */ /* 0x004fea000383ffff */
[----:B------:R-:W-:Y:S05]  /*a000*/  BRA `(.L_x_165) ;  /* 0xffffff9800f47947 */ /* 0x000fea000383ffff */
.L_x_77:
[----:B------:R-:W-:-:S07]  /*a010*/  MOV R0, UR8 ;  /* 0x0000000800007c02 */ /* 0x000fce0008000f00 */
.L_x_166:
[----:B-1----:R1:W2:Y:S02]  /*a020*/  SYNCS.PHASECHK.TRANS64.TRYWAIT P0, [R0+URZ], R3 ;  /* 0x00000003000075a7 */ /* 0x0022a400080011ff */
[----:B--2---:R-:W-:Y:S05]  /*a030*/  @!P0 NANOSLEEP.SYNCS 0x989680 ;  /* 0x009896800000895d */ /* 0x004fea0003900000 */
[----:B------:R-:W2:Y:S02]  /*a040*/  @!P0 SYNCS.PHASECHK.TRANS64 P0, [R0+URZ], R3 ;  /* 0x00000003000085a7 */ /* 0x000ea400080010ff */
[----:B--2---:R-:W-:Y:S05]  /*a050*/  @!P0 BRA `(.L_x_166) ;  /* 0xfffffffc00f08947 */ /* 0x004fea000383ffff */
[----:B------:R-:W-:Y:S05]  /*a060*/  BRA `(.L_x_167) ;  /* 0xffffff9c00007947 */ /* 0x000fea000383ffff */
.L_x_80:
[----:B------:R-:W-:-:S07]  /*a070*/  MOV R0, UR7 ;  /* 0x0000000700007c02 */ /* 0x000fce0008000f00 */
.L_x_168:
[----:B-1----:R1:W2:Y:S02]  /*a080*/  SYNCS.PHASECHK.TRANS64.TRYWAIT P1, [R0+URZ+0x100], R3 ;  /* 0x00010003000075a7 */ /* 0x0022a400080211ff */
[----:B--2---:R-:W-:Y:S05]  /*a090*/  @!P1 NANOSLEEP.SYNCS 0x989680 ;  /* 0x009896800000995d */ /* 0x004fea0003900000 */
[----:B------:R-:W2:Y:S02]  /*a0a0*/  @!P1 SYNCS.PHASECHK.TRANS64 P1, [R0+URZ+0x100], R3 ;  /* 0x00010003000095a7 */ /* 0x000ea400080210ff */
[----:B--2---:R-:W-:Y:S05]  /*a0b0*/  @!P1 BRA `(.L_x_168) ;  /* 0xfffffffc00f09947 */ /* 0x004fea000383ffff */
[----:B------:R-:W-:Y:S05]  /*a0c0*/  BRA `(.L_x_169) ;  /* 0xffffff9c004c7947 */ /* 0x000fea000383ffff */
.L_x_85:
[----:B--2---:R2:W4:Y:S02]  /*a0d0*/  SYNCS.PHASECHK.TRANS64.TRYWAIT P0, [R0+URZ+0x80], R3 ;  /* 0x00008003000075a7 */ /* 0x00452400080011ff */
[----:B----4-:R-:W-:Y:S05]  /*a0e0*/  @!P0 NANOSLEEP.SYNCS 0x989680 ;  /* 0x009896800000895d */ /* 0x010fea0003900000 */
[----:B------:R-:W4:Y:S02]  /*a0f0*/  @!P0 SYNCS.PHASECHK.TRANS64 P0, [R0+URZ+0x80], R3 ;  /* 0x00008003000085a7 */ /* 0x000f2400080010ff */
[----:B----4-:R-:W-:Y:S05]  /*a100*/  @!P0 BRA `(.L_x_85) ;  /* 0xfffffffc00f08947 */ /* 0x010fea000383ffff */
[----:B------:R-:W-:Y:S05]  /*a110*/  BRA `(.L_x_170) ;  /* 0xffffffa000607947 */ /* 0x000fea000383ffff */
.L_x_88:
[----:B------:R-:W-:Y:S07]  /*a120*/  MOV R0, UR7 ;  /* 0x0000000700007c02 */ /* 0x000fee0008000f00 */
.L_x_171:
[----:B--2---:R2:W4:Y:S02]  /*a130*/  SYNCS.PHASECHK.TRANS64.TRYWAIT P0, [R0+URZ+0x78], R3 ;  /* 0x00007803000075a7 */ /* 0x00452400080011ff */
[----:B----4-:R-:W-:Y:S05]  /*a140*/  @!P0 NANOSLEEP.SYNCS 0x989680 ;  /* 0x009896800000895d */ /* 0x010fea0003900000 */
[----:B------:R-:W4:Y:S02]  /*a150*/  @!P0 SYNCS.PHASECHK.TRANS64 P0, [R0+URZ+0x78], R3 ;  /* 0x00007803000085a7 */ /* 0x000f2400080010ff */
[----:B----4-:R-:W-:Y:S05]  /*a160*/  @!P0 BRA `(.L_x_171) ;  /* 0xfffffffc00f08947 */ /* 0x010fea000383ffff */
[----:B------:R-:W-:Y:S05]  /*a170*/  BRA `(.L_x_87) ;  /* 0xffffffa400407947 */ /* 0x000fea000383ffff */
.L_x_91:
[----:B------:R-:W-:Y:S07]  /*a180*/  MOV R3, UR7 ;  /* 0x0000000700037c02 */ /* 0x000fee0008000f00 */
.L_x_172:
[----:B-1----:R1:W2:Y:S02]  /*a190*/  SYNCS.PHASECHK.TRANS64.TRYWAIT P0, [R3+URZ+0x50], R12 ;  /* 0x0000500c030075a7 */ /* 0x0022a400080011ff */
[----:B--2---:R-:W-:Y:S05]  /*a1a0*/  @!P0 NANOSLEEP.SYNCS 0x989680 ;  /* 0x009896800000895d */ /* 0x004fea0003900000 */
[----:B------:R-:W2:Y:S02]  /*a1b0*/  @!P0 SYNCS.PHASECHK.TRANS64 P0, [R3+URZ+0x50], R12 ;  /* 0x0000500c030085a7 */ /* 0x000ea400080010ff */
[----:B--2---:R-:W-:Y:S05]  /*a1c0*/  @!P0 BRA `(.L_x_172) ;  /* 0xfffffffc00f08947 */ /* 0x004fea000383ffff */
[----:B------:R-:W-:Y:S05]  /*a1d0*/  BRA `(.L_x_173) ;  /* 0xffffffa400b87947 */ /* 0x000fea000383ffff */
.L_x_92:
[----:B-1----:R-:W-:Y:S07]  /*a1e0*/  MOV R3, UR7 ;  /* 0x0000000700037c02 */ /* 0x002fee0008000f00 */
.L_x_174:
[----:B-1----:R1:W2:Y:S02]  /*a1f0*/  SYNCS.PHASECHK.TRANS64.TRYWAIT P0, [R3+URZ+0x58], R12 ;  /* 0x0000580c030075a7 */ /* 0x0022a400080011ff */
[----:B--2---:R-:W-:Y:S05]  /*a200*/  @!P0 NANOSLEEP.SYNCS 0x989680 ;  /* 0x009896800000895d */ /* 0x004fea0003900000 */
[----:B------:R-:W2:Y:S02]  /*a210*/  @!P0 SYNCS.PHASECHK.TRANS64 P0, [R3+URZ+0x58], R12 ;  /* 0x0000580c030085a7 */ /* 0x000ea400080010ff */
[----:B--2---:R-:W-:Y:S05]  /*a220*/  @!P0 BRA `(.L_x_174) ;  /* 0xfffffffc00f08947 */ /* 0x004fea000383ffff */
[----:B------:R-:W-:Y:S05]  /*a230*/  BRA `(.L_x_175) ;  /* 0xffffffa800147947 */ /* 0x000fea000383ffff */
.L_x_93:
[----:B-1----:R-:W-:Y:S07]  /*a240*/  MOV R3, UR7 ;  /* 0x0000000700037c02 */ /* 0x002fee0008000f00 */
.L_x_176:
[----:B-1----:R1:W2:Y:S02]  /*a250*/  SYNCS.PHASECHK.TRANS64.TRYWAIT P0, [R3+URZ+0x60], R12 ;  /* 0x0000600c030075a7 */ /* 0x0022a400080011ff */
[----:B--2---:R-:W-:Y:S05]  /*a260*/  @!P0 NANOSLEEP.SYNCS 0x989680 ;  /* 0x009896800000895d */ /* 0x004fea0003900000 */
[----:B------:R-:W2:Y:S02]  /*a270*/  @!P0 SYNCS.PHASECHK.TRANS64 P0, [R3+URZ+0x60], R12 ;  /* 0x0000600c030085a7 */ /* 0x000ea400080010ff */
[----:B--2---:R-:W-:Y:S05]  /*a280*/  @!P0 BRA `(.L_x_176) ;  /* 0xfffffffc00f08947 */ /* 0x004fea000383ffff */
[----:B------:R-:W-:Y:S05]  /*a290*/  BRA `(.L_x_177) ;  /* 0xffffffa800707947 */ /* 0x000fea000383ffff */
.L_x_94:
[----:B------:R-:W-:Y:S07]  /*a2a0*/  MOV R3, UR7 ;  /* 0x0000000700037c02 */ /* 0x000fee0008000f00 */
.L_x_178:
[----:B-1----:R1:W2:Y:S02]  /*a2b0*/  SYNCS.PHASECHK.TRANS64.TRYWAIT P0, [R3+URZ+0x68], R12 ;  /* 0x0000680c030075a7 */ /* 0x0022a400080011ff */
[----:B--2---:R-:W-:Y:S05]  /*a2c0*/  @!P0 NANOSLEEP.SYNCS 0x989680 ;  /* 0x009896800000895d */ /* 0x004fea0003900000 */
[----:B------:R-:W2:Y:S02]  /*a2d0*/  @!P0 SYNCS.PHASECHK.TRANS64 P0, [R3+URZ+0x68], R12 ;  /* 0x0000680c030085a7 */ /* 0x000ea400080010ff */
[----:B--2---:R-:W-:Y:S05]  /*a2e0*/  @!P0 BRA `(.L_x_178) ;  /* 0xfffffffc00f08947 */ /* 0x004fea000383ffff */
[----:B------:R-:W-:Y:S05]  /*a2f0*/  BRA `(.L_x_179) ;  /* 0xffffffac00107947 */ /* 0x000fea000383ffff */
.L_x_96:
[----:B------:R-:W-:-:S07]  /*a300*/  MOV R0, UR7 ;  /* 0x0000000700007c02 */ /* 0x000fce0008000f00 */
.L_x_180:
[----:B-1----:R1:W4:Y:S02]  /*a310*/  SYNCS.PHASECHK.TRANS64.TRYWAIT P0, [R0+URZ+0x50], R3 ;  /* 0x00005003000075a7 */ /* 0x00232400080011ff */
[----:B----4-:R-:W-:Y:S05]  /*a320*/  @!P0 NANOSLEEP.SYNCS 0x989680 ;  /* 0x009896800000895d */ /* 0x010fea0003900000 */
[----:B------:R-:W4:Y:S02]  /*a330*/  @!P0 SYNCS.PHASECHK.TRANS64 P0, [R0+URZ+0x50], R3 ;  /* 0x00005003000085a7 */ /* 0x000f2400080010ff */
[----:B----4-:R-:W-:Y:S05]  /*a340*/  @!P0 BRA `(.L_x_180) ;  /* 0xfffffffc00f08947 */ /* 0x010fea000383ffff */
[----:B------:R-:W-:Y:S05]  /*a350*/  BRA `(.L_x_181) ;  /* 0xffffffac00987947 */ /* 0x000fea000383ffff */
.L_x_97:
[----:B-1----:R-:W-:-:S07]  /*a360*/  MOV R0, UR7 ;  /* 0x0000000700007c02 */ /* 0x002fce0008000f00 */
.L_x_182:
[----:B-1----:R1:W4:Y:S02]  /*a370*/  SYNCS.PHASECHK.TRANS64.TRYWAIT P0, [R0+URZ+0x58], R3 ;  /* 0x00005803000075a7 */ /* 0x00232400080011ff */
[----:B----4-:R-:W-:Y:S05]  /*a380*/  @!P0 NANOSLEEP.SYNCS 0x989680 ;  /* 0x009896800000895d */ /* 0x010fea0003900000 */
[----:B------:R-:W4:Y:S02]  /*a390*/  @!P0 SYNCS.PHASECHK.TRANS64 P0, [R0+URZ+0x58], R3 ;  /* 0x00005803000085a7 */ /* 0x000f2400080010ff */
[----:B----4-:R-:W-:Y:S05]  /*a3a0*/  @!P0 BRA `(.L_x_182) ;  /* 0xfffffffc00f08947 */ /* 0x010fea000383ffff */
[----:B------:R-:W-:Y:S05]  /*a3b0*/  BRA `(.L_x_183) ;  /* 0xffffffac00887947 */ /* 0x000fea000383ffff */
.L_x_98:
[----:B-1----:R-:W-:-:S07]  /*a3c0*/  MOV R0, UR7 ;  /* 0x0000000700007c02 */ /* 0x002fce0008000f00 */
.L_x_184:
[----:B-1----:R1:W4:Y:S02]  /*a3d0*/  SYNCS.PHASECHK.TRANS64.TRYWAIT P0, [R0+URZ+0x60], R3 ;  /* 0x00006003000075a7 */ /* 0x00232400080011ff */
[----:B----4-:R-:W-:Y:S05]  /*a3e0*/  @!P0 NANOSLEEP.SYNCS 0x989680 ;  /* 0x009896800000895d */ /* 0x010fea0003900000 */
[----:B------:R-:W4:Y:S02]  /*a3f0*/  @!P0 SYNCS.PHASECHK.TRANS64 P0, [R0+URZ+0x60], R3 ;  /* 0x00006003000085a7 */ /* 0x000f2400080010ff */
[----:B----4-:R-:W-:Y:S05]  /*a400*/  @!P0 BRA `(.L_x_184) ;  /* 0xfffffffc00f08947 */ /* 0x010fea000383ffff */
[----:B------:R-:W-:Y:S05]  /*a410*/  BRA `(.L_x_185) ;  /* 0xffffffac00787947 */ /* 0x000fea000383ffff */
.L_x_100:
[----:B--2---:R2:W3:Y:S02]  /*a420*/  SYNCS.PHASECHK.TRANS64.TRYWAIT P0, [R0+URZ+0x80], R3 ;  /* 0x00008003000075a7 */ /* 0x0044e400080011ff */
[----:B---3--:R-:W-:Y:S05]  /*a430*/  @!P0 NANOSLEEP.SYNCS 0x989680 ;  /* 0x009896800000895d */ /* 0x008fea0003900000 */
[----:B------:R-:W3:Y:S02]  /*a440*/  @!P0 SYNCS.PHASECHK.TRANS64 P0, [R0+URZ+0x80], R3 ;  /* 0x00008003000085a7 */ /* 0x000ee400080010ff */
[----:B---3--:R-:W-:Y:S05]  /*a450*/  @!P0 BRA `(.L_x_100) ;  /* 0xfffffffc00f08947 */ /* 0x008fea000383ffff */
[----:B------:R-:W-:Y:S05]  /*a460*/  BRA `(.L_x_186) ;  /* 0xffffffb000447947 */ /* 0x000fea000383ffff */
.L_x_111:
[----:B-1----:R1:W3:Y:S02]  /*a470*/  SYNCS.PHASECHK.TRANS64.TRYWAIT P1, [R3+URZ+0x30], R0 ;  /* 0x00003000030075a7 */ /* 0x0022e400080211ff */
[----:B---3--:R-:W-:Y:S05]  /*a480*/  @!P1 NANOSLEEP.SYNCS 0x989680 ;  /* 0x009896800000995d */ /* 0x008fea0003900000 */
[----:B------:R-:W3:Y:S02]  /*a490*/  @!P1 SYNCS.PHASECHK.TRANS64 P1, [R3+URZ+0x30], R0 ;  /* 0x00003000030095a7 */ /* 0x000ee400080210ff */
[----:B---3--:R-:W-:Y:S05]  /*a4a0*/  @!P1 BRA `(.L_x_111) ;  /* 0xfffffffc00f09947 */ /* 0x008fea000383ffff */
[----:B------:R-:W-:Y:S05]  /*a4b0*/  BRA `(.L_x_110) ;  /* 0xffffffbc00547947 */ /* 0x000fea000383ffff */
.L_x_113:
[----:B---3--:R3:W4:Y:S02]  /*a4c0*/  SYNCS.PHASECHK.TRANS64.TRYWAIT P0, [R106+URZ+0xa0], R5 ;  /* 0x0000a0056a0075a7 */ /* 0x00872400080011ff */
[----:B----4-:R-:W-:Y:S05]  /*a4d0*/  @!P0 NANOSLEEP.SYNCS 0x989680 ;  /* 0x009896800000895d */ /* 0x010fea0003900000 */
[----:B------:R-:W4:Y:S02]  /*a4e0*/  @!P0 SYNCS.PHASECHK.TRANS64 P0, [R106+URZ+0xa0], R5 ;  /* 0x0000a0056a0085a7 */ /* 0x000f2400080010ff */
[----:B----4-:R-:W-:Y:S05]  /*a4f0*/  @!P0 BRA `(.L_x_113) ;  /* 0xfffffffc00f08947 */ /* 0x010fea000383ffff */
[----:B------:R-:W-:Y:S05]  /*a500*/  BRA `(.L_x_112) ;  /* 0xffffffbc00a87947 */ /* 0x000fea000383ffff */
.L_x_121:
[----:B--2---:R2:W3:Y:S02]  /*a510*/  SYNCS.PHASECHK.TRANS64.TRYWAIT P0, [R55+URZ+0x30], R0 ;  /* 0x00003000370075a7 */ /* 0x0044e400080011ff */
[----:B---3--:R-:W-:Y:S05]  /*a520*/  @!P0 NANOSLEEP.SYNCS 0x989680 ;  /* 0x009896800000895d */ /* 0x008fea0003900000 */
[----:B------:R-:W3:Y:S02]  /*a530*/  @!P0 SYNCS.PHASECHK.TRANS64 P0, [R55+URZ+0x30], R0 ;  /* 0x00003000370085a7 */ /* 0x000ee400080010ff */
[----:B---3--:R-:W-:Y:S05]  /*a540*/  @!P0 BRA `(.L_x_121) ;  /* 0xfffffffc00f08947 */ /* 0x008fea000383ffff */
[----:B------:R-:W-:Y:S05]  /*a550*/  BRA `(.L_x_120) ;  /* 0xffffffc800b87947 */ /* 0x000fea000383ffff */
.L_x_129:
[----:B--2---:R2:W3:Y:S02]  /*a560*/  SYNCS.PHASECHK.TRANS64.TRYWAIT P0, [R73+URZ+0x30], R2 ;  /* 0x00003002490075a7 */ /* 0x0044e400080011ff */
[----:B---3--:R-:W-:Y:S05]  /*a570*/  @!P0 NANOSLEEP.SYNCS 0x989680 ;  /* 0x009896800000895d */ /* 0x008fea0003900000 */
[----:B------:R-:W3:Y:S02]  /*a580*/  @!P0 SYNCS.PHASECHK.TRANS64 P0, [R73+URZ+0x30], R2 ;  /* 0x00003002490085a7 */ /* 0x000ee400080010ff */
[----:B---3--:R-:W-:Y:S05]  /*a590*/  @!P0 BRA `(.L_x_129) ;  /* 0xfffffffc00f08947 */ /* 0x008fea000383ffff */
[----:B------:R-:W-:Y:S05]  /*a5a0*/  BRA `(.L_x_128) ;  /* 0xffffffd800047947 */ /* 0x000fea000383ffff */
.L_x_137:
[----:B--2---:R2:W3:Y:S02]  /*a5b0*/  SYNCS.PHASECHK.TRANS64.TRYWAIT P0, [R76+URZ+0x30], R3 ;  /* 0x000030034c0075a7 */ /* 0x0044e400080011ff */
[----:B---3--:R-:W-:Y:S05]  /*a5c0*/  @!P0 NANOSLEEP.SYNCS 0x989680 ;  /* 0x009896800000895d */ /* 0x008fea0003900000 */
[----:B------:R-:W3:Y:S02]  /*a5d0*/  @!P0 SYNCS.PHASECHK.TRANS64 P0, [R76+URZ+0x30], R3 ;  /* 0x000030034c0085a7 */ /* 0x000ee400080010ff */
[----:B---3--:R-:W-:Y:S05]  /*a5e0*/  @!P0 BRA `(.L_x_137) ;  /* 0xfffffffc00f08947 */ /* 0x008fea000383ffff */
[----:B------:R-:W-:Y:S05]  /*a5f0*/  BRA `(.L_x_136) ;  /* 0xffffffe400587947 */ /* 0x000fea000383ffff */
        .weak           $__internal_0_$__cuda_sm10x_tcgen05_guardrail_trap_col_being_dealloced_not_returned_by_alloc
        .type           $__internal_0_$__cuda_sm10x_tcgen05_guardrail_trap_col_being_dealloced_not_returned_by_alloc,@function
        .size           $__internal_0_$__cuda_sm10x_tcgen05_guardrail_trap_col_being_dealloced_not_returned_by_alloc,($__internal_1_$__cuda_sm10x_tcgen05_guardrail_trap_phase_invalid_during_alloc - $__internal_0_$__cuda_sm10x_tcgen05_guardrail_trap_col_being_dealloced_not_returned_by_alloc)
$__internal_0_$__cuda_sm10x_tcgen05_guardrail_trap_col_being_dealloced_not_returned_by_alloc:
[----:B------:R-:W-:Y:S05]  /*a600*/  BPT.TRAP 0x1 ;  /* 0x000000040000795c */ /* 0x000fea0000300000 */
[----:B------:R-:W-:-:S04]  /*a610*/  HFMA2 R3, -RZ, RZ, 0, 0 ;  /* 0x00000000ff037431 */ /* 0x000fc800000001ff */
[----:B------:R-:W-:Y:S05]  /*a620*/  RET.REL.NODEC R2 `(_ZN7cutlass13device_kernelINS_4gemm6kernel13GemmUniversalIN4cute5tupleIJiiiiEEENS1_10collective13CollectiveMmaINS1_35MainloopSm100TmaUmmaWarpSpecializedILi3ELi2ELi4ENS5_IJNS4_1CILi2EEENSA_ILi1EEESC_EEEEENS5_IJNSA_ILi128EEENSA_ILi256EEESF_EEEaNS5_IJlSC_lEEEaSI_NS4_8TiledMMAINS4_8MMA_AtomIJNS4_21SM100_MMA_S8_2x1SM_SSIaaiLi128ELi256ELNS4_4UMMA5MajorE0ELSN_0ELNSM_8SaturateE0EEEEEENS4_6LayoutINS5_IJSC_SC_SC_EEENS5_IJNSA_ILi0EEEST_ST_EEEEENS5_IJNS4_10UnderscoreESW_SW_EEEEENS4_18SM100_TMA_2SM_LOADENS4_14ComposedLayoutINS4_7SwizzleILi3ELi4ELi3EEENS4_18smem_ptr_flag_bitsILi8EEENSR_INS5_IJNSA_ILi8EEESF_EEENS5_IJSF_SC_EEEEEEEvNS4_8identityESZ_S19_vS1A_EENS_8epilogue10collective18CollectiveEpilogueINS1C_23Sm100TmaWarpSpecializedILi4ELi2ELi32ELb0ELb0EEEJNS5_IJNSA_ILi64EEESG_SF_EEENS5_IJNSR_IS1H_SC_EENSR_INS5_IJNSA_ILi32EEESB_EEENS5_IJSC_SF_EEEEEEEEaSI_aSI_NS1C_6fusion15FusionCallbacksIS1G_NS1P_17LinearCombinationIaiaiLNS_15FloatRoundStyleE2EEES1I_S1O_JEEENS4_5SM1004TMEM4LOAD26SM100_TMEM_LOAD_32dp32b32xENS4_13SM90_TMA_LOADENS10_INS11_ILi1ELi4ELi3EEES14_NSR_INS5_IJS15_S1K_EEENS5_IJS1K_SC_EEEEEEENS4_39AutoVectorizingCopyWithAssumedAlignmentILi128EEENS4_14SM90_TMA_STOREES24_S26_S26_EEEvvEEEEvNT_6ParamsE) ;  /* 0xffffff5802747950 */ /* 0x000fea0003c3ffff */
        .weak           $__internal_1_$__cuda_sm10x_tcgen05_guardrail_trap_phase_invalid_during_alloc
        .type           $__internal_1_$__cuda_sm10x_tcgen05_guardrail_trap_phase_invalid_during_alloc,@function
        .size           $__internal_1_$__cuda_sm10x_tcgen05_guardrail_trap_phase_invalid_during_alloc,($__internal_2_$__cuda_sm10x_tcgen05_guardrail_trap_unallocated_columns_being_dealloced - $__internal_1_$__cuda_sm10x_tcgen05_guardrail_trap_phase_invalid_during_alloc)
$__internal_1_$__cuda_sm10x_tcgen05_guardrail_trap_phase_invalid_during_alloc:
[----:B------:R-:W-:Y:S05]  /*a630*/  BPT.TRAP 0x1 ;  /* 0x000000040000795c */ /* 0x000fea0000300000 */
[----:B------:R-:W-:-:S04]  /*a640*/  MOV R3, 0x0 ;  /* 0x0000000000037802 */ /* 0x000fc80000000f00 */
[----:B------:R-:W-:Y:S05]  /*a650*/  RET.REL.NODEC R2 `(_ZN7cutlass13device_kernelINS_4gemm6kernel13GemmUniversalIN4cute5tupleIJiiiiEEENS1_10collective13CollectiveMmaINS1_35MainloopSm100TmaUmmaWarpSpecializedILi3ELi2ELi4ENS5_IJNS4_1CILi2EEENSA_ILi1EEESC_EEEEENS5_IJNSA_ILi128EEENSA_ILi256EEESF_EEEaNS5_IJlSC_lEEEaSI_NS4_8TiledMMAINS4_8MMA_AtomIJNS4_21SM100_MMA_S8_2x1SM_SSIaaiLi128ELi256ELNS4_4UMMA5MajorE0ELSN_0ELNSM_8SaturateE0EEEEEENS4_6LayoutINS5_IJSC_SC_SC_EEENS5_IJNSA_ILi0EEEST_ST_EEEEENS5_IJNS4_10UnderscoreESW_SW_EEEEENS4_18SM100_TMA_2SM_LOADENS4_14ComposedLayoutINS4_7SwizzleILi3ELi4ELi3EEENS4_18smem_ptr_flag_bitsILi8EEENSR_INS5_IJNSA_ILi8EEESF_EEENS5_IJSF_SC_EEEEEEEvNS4_8identityESZ_S19_vS1A_EENS_8epilogue10collective18CollectiveEpilogueINS1C_23Sm100TmaWarpSpecializedILi4ELi2ELi32ELb0ELb0EEEJNS5_IJNSA_ILi64EEESG_SF_EEENS5_IJNSR_IS1H_SC_EENSR_INS5_IJNSA_ILi32EEESB_EEENS5_IJSC_SF_EEEEEEEEaSI_aSI_NS1C_6fusion15FusionCallbacksIS1G_NS1P_17LinearCombinationIaiaiLNS_15FloatRoundStyleE2EEES1I_S1O_JEEENS4_5SM1004TMEM4LOAD26SM100_TMEM_LOAD_32dp32b32xENS4_13SM90_TMA_LOADENS10_INS11_ILi1ELi4ELi3EEES14_NSR_INS5_IJS15_S1K_EEENS5_IJS1K_SC_EEEEEEENS4_39AutoVectorizingCopyWithAssumedAlignmentILi128EEENS4_14SM90_TMA_STOREES24_S26_S26_EEEvvEEEEvNT_6ParamsE) ;  /* 0xffffff5802687950 */ /* 0x000fea0003c3ffff */
        .weak           $__internal_2_$__cuda_sm10x_tcgen05_guardrail_trap_unallocated_columns_being_dealloced
        .type           $__internal_2_$__cuda_sm10x_tcgen05_guardrail_trap_unallocated_columns_being_dealloced,@function
        .size           $__internal_2_$__cuda_sm10x_tcgen05_guardrail_trap_unallocated_columns_being_dealloced,(.L_x_188 - $__internal_2_$__cuda_sm10x_tcgen05_guardrail_trap_unallocated_columns_being_dealloced)
$__internal_2_$__cuda_sm10x_tcgen05_guardrail_trap_unallocated_columns_being_dealloced:
[----:B------:R-:W-:Y:S05]  /*a660*/  BPT.TRAP 0x1 ;  /* 0x000000040000795c */ /* 0x000fea0000300000 */
[----:B------:R-:W-:-:S04]  /*a670*/  HFMA2 R3, -RZ, RZ, 0, 0 ;  /* 0x00000000ff037431 */ /* 0x000fc800000001ff */
[----:B------:R-:W-:Y:S05]  /*a680*/  RET.REL.NODEC R2 `(_ZN7cutlass13device_kernelINS_4gemm6kernel13GemmUniversalIN4cute5tupleIJiiiiEEENS1_10collective13CollectiveMmaINS1_35MainloopSm100TmaUmmaWarpSpecializedILi3ELi2ELi4ENS5_IJNS4_1CILi2EEENSA_ILi1EEESC_EEEEENS5_IJNSA_ILi128EEENSA_ILi256EEESF_EEEaNS5_IJlSC_lEEEaSI_NS4_8TiledMMAINS4_8MMA_AtomIJNS4_21SM100_MMA_S8_2x1SM_SSIaaiLi128ELi256ELNS4_4UMMA5MajorE0ELSN_0ELNSM_8SaturateE0EEEEEENS4_6LayoutINS5_IJSC_SC_SC_EEENS5_IJNSA_ILi0EEEST_ST_EEEEENS5_IJNS4_10UnderscoreESW_SW_EEEEENS4_18SM100_TMA_2SM_LOADENS4_14ComposedLayoutINS4_7SwizzleILi3ELi4ELi3EEENS4_18smem_ptr_flag_bitsILi8EEENSR_INS5_IJNSA_ILi8EEESF_EEENS5_IJSF_SC_EEEEEEEvNS4_8identityESZ_S19_vS1A_EENS_8epilogue10collective18CollectiveEpilogueINS1C_23Sm100TmaWarpSpecializedILi4ELi2ELi32ELb0ELb0EEEJNS5_IJNSA_ILi64EEESG_SF_EEENS5_IJNSR_IS1H_SC_EENSR_INS5_IJNSA_ILi32EEESB_EEENS5_IJSC_SF_EEEEEEEEaSI_aSI_NS1C_6fusion15FusionCallbacksIS1G_NS1P_17LinearCombinationIaiaiLNS_15FloatRoundStyleE2EEES1I_S1O_JEEENS4_5SM1004TMEM4LOAD26SM100_TMEM_LOAD_32dp32b32xENS4_13SM90_TMA_LOADENS10_INS11_ILi1ELi4ELi3EEES14_NSR_INS5_IJS15_S1K_EEENS5_IJS1K_SC_EEEEEEENS4_39AutoVectorizingCopyWithAssumedAlignmentILi128EEENS4_14SM90_TMA_STOREES24_S26_S26_EEEvvEEEEvNT_6ParamsE) ;  /* 0xffffff58025c7950 */ /* 0x000fea0003c3ffff */
.L_x_187:
[----:B------:R-:W-:-:S00]  /*a690*/  BRA `(.L_x_187) ;  /* 0xfffffffc00fc7947 */ /* 0x000fc0000383ffff */
[----:B------:R-:W-:-:S00]  /*a6a0*/  NOP ;  /* 0x0000000000007918 */ /* 0x000fc00000000000 */
        /* <DEDUP_REMOVED lines=13> */
.L_x_188:


//--------------------- .nv.global.init           --------------------------
	.section	.nv.global.init,"aw",@progbits
.nv.global.init:
	.type		$str$27,@object
	.size		$str$27,($str$28 - $str$27)
$str$27:
        /*0000*/ 	.byte	0x28, 0x61, 0x64, 0x64, 0x72, 0x65, 0x73, 0x73, 0x20, 0x26, 0x20, 0x6d, 0x61, 0x73, 0x6b, 0x29
        /*0010*/ 	.byte	0x20, 0x3d, 0x3d, 0x20, 0x30, 0x00
	.type		$str$28,@object
	.size		$str$28,($str$26 - $str$28)
$str$28:
        /*0016*/ 	.byte	0x2f, 0x74, 0x6d, 0x70, 0x2f, 0x63, 0x75, 0x74, 0x6c, 0x61, 0x73, 0x73, 0x5f, 0x73, 0x77, 0x65
        /*0026*/ 	.byte	0x65, 0x70, 0x5f, 0x73, 0x72, 0x63, 0x2f, 0x69, 0x6e, 0x63, 0x6c, 0x75, 0x64, 0x65, 0x2f, 0x63
        /*0036*/ 	.byte	0x75, 0x74, 0x65, 0x2f, 0x70, 0x6f, 0x69, 0x6e, 0x74, 0x65, 0x72, 0x5f, 0x66, 0x6c, 0x61, 0x67
        /*0046*/ 	.byte	0x67, 0x65, 0x64, 0x2e, 0x68, 0x70, 0x70, 0x00
	.type		$str$26,@object
	.size		$str$26,($str$25 - $str$26)
$str$26:
        /*004e*/ 	.byte	0x2f, 0x74, 0x6d, 0x70, 0x2f, 0x63, 0x75, 0x74, 0x6c, 0x61, 0x73, 0x73, 0x5f, 0x73, 0x77, 0x65
        /*005e*/ 	.byte	0x65, 0x70, 0x5f, 0x73, 0x72, 0x63, 0x2f, 0x69, 0x6e, 0x63, 0x6c, 0x75, 0x64, 0x65, 0x2f, 0x63
        /*006e*/ 	.byte	0x75, 0x74, 0x65, 0x2f, 0x61, 0x74, 0x6f, 0x6d, 0x2f, 0x63, 0x6f, 0x70, 0x79, 0x5f, 0x74, 0x72
        /*007e*/ 	.byte	0x61, 0x69, 0x74, 0x73, 0x5f, 0x73, 0x6d, 0x31, 0x30, 0x30, 0x2e, 0x68, 0x70, 0x70, 0x00
	.type		$str$25,@object
	.size		$str$25,(__unnamed_1 - $str$25)
$str$25:
        /*008d*/ 	.byte	0x28, 0x28, 0x75, 0x69, 0x6e, 0x74, 0x33, 0x32, 0x5f, 0x74, 0x28, 0x74, 0x68, 0x72, 0x65, 0x61
        /*009d*/ 	.byte	0x64, 0x49, 0x64, 0x78, 0x2e, 0x78, 0x29, 0x20, 0x2f, 0x20, 0x33, 0x32, 0x29, 0x20, 0x25, 0x20
        /*00ad*/ 	.byte	0x34, 0x29, 0x20, 0x3d, 0x3d, 0x20, 0x28, 0x28, 0x28, 0x74, 0x6d, 0x65, 0x6d, 0x5f, 0x61, 0x64
        /*00bd*/ 	.byte	0x64, 0x72, 0x20, 0x3e, 0x3e, 0x20, 0x31, 0x36, 0x29, 0x20, 0x2f, 0x20, 0x33, 0x32, 0x29, 0x20
        /*00cd*/ 	.byte	0x25, 0x20, 0x34, 0x29, 0x00
	.type		__unnamed_1,@object
	.size		__unnamed_1,(__unnamed_2 - __unnamed_1)
__unnamed_1:
        /*00d2*/ 	.byte	0x61, 0x75, 0x74, 0x6f, 0x20, 0x63, 0x75, 0x74, 0x65, 0x3a, 0x3a, 0x61, 0x73, 0x5f, 0x70, 0x6f
        /* <DEDUP_REMOVED lines=24> */
        /*0262*/ 	.byte	0x3e, 0x3e, 0x5d, 0x00
	.type		__unnamed_2,@object
	.size		__unnamed_2,(__unnamed_3 - __unnamed_2)
__unnamed_2:
        /* <DEDUP_REMOVED lines=26> */
	.type		__unnamed_3,@object
	.size		__unnamed_3,(.L_3 - __unnamed_3)
__unnamed_3:
        /* <DEDUP_REMOVED lines=41> */
.L_3:


//--------------------- .nv.shared._ZN7cutlass13device_kernelINS_4gemm6kernel13GemmUniversalIN4cute5tupleIJiiiiEEENS1_10collective13CollectiveMmaINS1_35MainloopSm100TmaUmmaWarpSpecializedILi3ELi2ELi4ENS5_IJNS4_1CILi2EEENSA_ILi1EEESC_EEEEENS5_IJNSA_ILi128EEENSA_ILi256EEESF_EEEaNS5_IJlSC_lEEEaSI_NS4_8TiledMMAINS4_8MMA_AtomIJNS4_21SM100_MMA_S8_2x1SM_SSIaaiLi128ELi256ELNS4_4UMMA5MajorE0ELSN_0ELNSM_8SaturateE0EEEEEENS4_6LayoutINS5_IJSC_SC_SC_EEENS5_IJNSA_ILi0EEEST_ST_EEEEENS5_IJNS4_10UnderscoreESW_SW_EEEEENS4_18SM100_TMA_2SM_LOADENS4_14ComposedLayoutINS4_7SwizzleILi3ELi4ELi3EEENS4_18smem_ptr_flag_bitsILi8EEENSR_INS5_IJNSA_ILi8EEESF_EEENS5_IJSF_SC_EEEEEEEvNS4_8identityESZ_S19_vS1A_EENS_8epilogue10collective18CollectiveEpilogueINS1C_23Sm100TmaWarpSpecializedILi4ELi2ELi32ELb0ELb0EEEJNS5_IJNSA_ILi64EEESG_SF_EEENS5_IJNSR_IS1H_SC_EENSR_INS5_IJNSA_ILi32EEESB_EEENS5_IJSC_SF_EEEEEEEEaSI_aSI_NS1C_6fusion15FusionCallbacksIS1G_NS1P_17LinearCombinationIaiaiLNS_15FloatRoundStyleE2EEES1I_S1O_JEEENS4_5SM1004TMEM4LOAD26SM100_TMEM_LOAD_32dp32b32xENS4_13SM90_TMA_LOADENS10_INS11_ILi1ELi4ELi3EEES14_NSR_INS5_IJS15_S1K_EEENS5_IJS1K_SC_EEEEEEENS4_39AutoVectorizingCopyWithAssumedAlignmentILi128EEENS4_14SM90_TMA_STOREES24_S26_S26_EEEvvEEEEvNT_6ParamsE --------------------------
	.section	.nv.shared._ZN7cutlass13device_kernelINS_4gemm6kernel13GemmUniversalIN4cute5tupleIJiiiiEEENS1_10collective13CollectiveMmaINS1_35MainloopSm100TmaUmmaWarpSpecializedILi3ELi2ELi4ENS5_IJNS4_1CILi2EEENSA_ILi1EEESC_EEEEENS5_IJNSA_ILi128EEENSA_ILi256EEESF_EEEaNS5_IJlSC_lEEEaSI_NS4_8TiledMMAINS4_8MMA_AtomIJNS4_21SM100_MMA_S8_2x1SM_SSIaaiLi128ELi256ELNS4_4UMMA5MajorE0ELSN_0ELNSM_8SaturateE0EEEEEENS4_6LayoutINS5_IJSC_SC_SC_EEENS5_IJNSA_ILi0EEEST_ST_EEEEENS5_IJNS4_10UnderscoreESW_SW_EEEEENS4_18SM100_TMA_2SM_LOADENS4_14ComposedLayoutINS4_7SwizzleILi3ELi4ELi3EEENS4_18smem_ptr_flag_bitsILi8EEENSR_INS5_IJNSA_ILi8EEESF_EEENS5_IJSF_SC_EEEEEEEvNS4_8identityESZ_S19_vS1A_EENS_8epilogue10collective18CollectiveEpilogueINS1C_23Sm100TmaWarpSpecializedILi4ELi2ELi32ELb0ELb0EEEJNS5_IJNSA_ILi64EEESG_SF_EEENS5_IJNSR_IS1H_SC_EENSR_INS5_IJNSA_ILi32EEESB_EEENS5_IJSC_SF_EEEEEEEEaSI_aSI_NS1C_6fusion15FusionCallbacksIS1G_NS1P_17LinearCombinationIaiaiLNS_15FloatRoundStyleE2EEES1I_S1O_JEEENS4_5SM1004TMEM4LOAD26SM100_TMEM_LOAD_32dp32b32xENS4_13SM90_TMA_LOADENS10_INS11_ILi1ELi4ELi3EEES14_NSR_INS5_IJS15_S1K_EEENS5_IJS1K_SC_EEEEEEENS4_39AutoVectorizingCopyWithAssumedAlignmentILi128EEENS4_14SM90_TMA_STOREES24_S26_S26_EEEvvEEEEvNT_6ParamsE,"aw",@nobits
	.sectionflags	@""
	.align	16
	.zero		1024


//--------------------- .nv.shared.reserved.0     --------------------------
	.section	.nv.shared.reserved.0,"aw",@nobits
	.weak		__nv_reservedSMEM_offset_0_alias
	.size		__nv_reservedSMEM_offset_0_alias, 0, 64
	.other		__nv_reservedSMEM_offset_0_alias,@"STO_CUDA_RESERVED_SHARED STV_DEFAULT"
__nv_reservedSMEM_offset_0_alias:
	.zero		0
.nv.shared.reserved.0:
	.zero		64
	.weak		__nv_reservedSMEM_tcgen05_partition
	.type		__nv_reservedSMEM_tcgen05_partition,@object
	.size		__nv_reservedSMEM_tcgen05_partition,(.L_0 - __nv_reservedSMEM_tcgen05_partition)
__nv_reservedSMEM_tcgen05_partition:
	.zero		32
.L_0:


//--------------------- .nv.global                --------------------------
	.section	.nv.global,"aw",@nobits
.nv.global:
	.type		_ZN40_INTERNAL_792bbcfc_4_k_cu_de5ea27f_104234cute1_E,@object
	.size		_ZN40_INTERNAL_792bbcfc_4_k_cu_de5ea27f_104234cute1_E,(_ZN40_INTERNAL_792bbcfc_4_k_cu_de5ea27f_104234cuda3std3__45__cpo6cbeginE - _ZN40_INTERNAL_792bbcfc_4_k_cu_de5ea27f_104234cute1_E)
_ZN40_INTERNAL_792bbcfc_4_k_cu_de5ea27f_104234cute1_E:
	.zero		1
	.type		_ZN40_INTERNAL_792bbcfc_4_k_cu_de5ea27f_104234cuda3std3__45__cpo6cbeginE,@object
	.size		_ZN40_INTERNAL_792bbcfc_4_k_cu_de5ea27f_104234cuda3std3__45__cpo6cbeginE,(_ZN40_INTERNAL_792bbcfc_4_k_cu_de5ea27f_104234cuda3std3__48in_placeE - _ZN40_INTERNAL_792bbcfc_4_k_cu_de5ea27f_104234cuda3std3__45__cpo6cbeginE)
_ZN40_INTERNAL_792bbcfc_4_k_cu_de5ea27f_104234cuda3std3__45__cpo6cbeginE:
	.zero		1
	.type		_ZN40_INTERNAL_792bbcfc_4_k_cu_de5ea27f_104234cuda3std3__48in_placeE,@object
	.size		_ZN40_INTERNAL_792bbcfc_4_k_cu_de5ea27f_104234cuda3std3__48in_placeE,(_ZN40_INTERNAL_792bbcfc_4_k_cu_de5ea27f_104234cuda3std6ranges3__45__cpo9iter_moveE - _ZN40_INTERNAL_792bbcfc_4_k_cu_de5ea27f_104234cuda3std3__48in_placeE)
_ZN40_INTERNAL_792bbcfc_4_k_cu_de5ea27f_104234cuda3std3__48in_placeE:
	.zero		1
	.type		_ZN40_INTERNAL_792bbcfc_4_k_cu_de5ea27f_104234cuda3std6ranges3__45__cpo9iter_moveE,@object
	.size		_ZN40_INTERNAL_792bbcfc_4_k_cu_de5ea27f_104234cuda3std6ranges3__45__cpo9iter_moveE,(_ZN40_INTERNAL_792bbcfc_4_k_cu_de5ea27f_104234cuda3std3__45__cpo5beginE - _ZN40_INTERNAL_792bbcfc_4_k_cu_de5ea27f_104234cuda3std6ranges3__45__cpo9iter_moveE)
_ZN40_INTERNAL_792bbcfc_4_k_cu_de5ea27f_104234cuda3std6ranges3__45__cpo9iter_moveE:
	.zero		1
	.type		_ZN40_INTERNAL_792bbcfc_4_k_cu_de5ea27f_104234cuda3std3__45__cpo5beginE,@object
	.size		_ZN40_INTERNAL_792bbcfc_4_k_cu_de5ea27f_104234cuda3std3__45__cpo5beginE,(_ZN40_INTERNAL_792bbcfc_4_k_cu_de5ea27f_104234cuda3std3__442_GLOBAL__N__792bbcfc_4_k_cu_de5ea27f_104236ignoreE - _ZN40_INTERNAL_792bbcfc_4_k_cu_de5ea27f_104234cuda3std3__45__cpo5beginE)
_ZN40_INTERNAL_792bbcfc_4_k_cu_de5ea27f_104234cuda3std3__45__cpo5beginE:
	.zero		1
	.type		_ZN40_INTERNAL_792bbcfc_4_k_cu_de5ea27f_104234cuda3std3__442_GLOBAL__N__792bbcfc_4_k_cu_de5ea27f_104236ignoreE,@object
	.size		_ZN40_INTERNAL_792bbcfc_4_k_cu_de5ea27f_104234cuda3std3__442_GLOBAL__N__792bbcfc_4_k_cu_de5ea27f_104236ignoreE,(_ZN40_INTERNAL_792bbcfc_4_k_cu_de5ea27f_104234cute7productE - _ZN40_INTERNAL_792bbcfc_4_k_cu_de5ea27f_104234cuda3std3__442_GLOBAL__N__792bbcfc_4_k_cu_de5ea27f_104236ignoreE)
_ZN40_INTERNAL_792bbcfc_4_k_cu_de5ea27f_104234cuda3std3__442_GLOBAL__N__792bbcfc_4_k_cu_de5ea27f_104236ignoreE:
	.zero		1
	.type		_ZN40_INTERNAL_792bbcfc_4_k_cu_de5ea27f_104234cute7productE,@object
	.size		_ZN40_INTERNAL_792bbcfc_4_k_cu_de5ea27f_104234cute7productE,(_ZN40_INTERNAL_792bbcfc_4_k_cu_de5ea27f_104234cuda3std3__45__cpo3endE - _ZN40_INTERNAL_792bbcfc_4_k_cu_de5ea27f_104234cute7productE)
_ZN40_INTERNAL_792bbcfc_4_k_cu_de5ea27f_104234cute7productE:
	.zero		1
	.type		_ZN40_INTERNAL_792bbcfc_4_k_cu_de5ea27f_104234cuda3std3__45__cpo3endE,@object
	.size		_ZN40_INTERNAL_792bbcfc_4_k_cu_de5ea27f_104234cuda3std3__45__cpo3endE,(_ZN40_INTERNAL_792bbcfc_4_k_cu_de5ea27f_104234cuda3std3__419piecewise_constructE - _ZN40_INTERNAL_792bbcfc_4_k_cu_de5ea27f_104234cuda3std3__45__cpo3endE)
_ZN40_INTERNAL_792bbcfc_4_k_cu_de5ea27f_104234cuda3std3__45__cpo3endE:
	.zero		1
	.type		_ZN40_INTERNAL_792bbcfc_4_k_cu_de5ea27f_104234cuda3std3__419piecewise_constructE,@object
	.size		_ZN40_INTERNAL_792bbcfc_4_k_cu_de5ea27f_104234cuda3std3__419piecewise_constructE,(_ZN40_INTERNAL_792bbcfc_4_k_cu_de5ea27f_104234cuda3std3__45__cpo4cendE - _ZN40_INTERNAL_792bbcfc_4_k_cu_de5ea27f_104234cuda3std3__419piecewise_constructE)
_ZN40_INTERNAL_792bbcfc_4_k_cu_de5ea27f_104234cuda3std3__419piecewise_constructE:
	.zero		1
	.type		_ZN40_INTERNAL_792bbcfc_4_k_cu_de5ea27f_104234cuda3std3__45__cpo4cendE,@object
	.size		_ZN40_INTERNAL_792bbcfc_4_k_cu_de5ea27f_104234cuda3std3__45__cpo4cendE,(_ZN40_INTERNAL_792bbcfc_4_k_cu_de5ea27f_104234cuda3std6ranges3__45__cpo4swapE - _ZN40_INTERNAL_792bbcfc_4_k_cu_de5ea27f_104234cuda3std3__45__cpo4cendE)
_ZN40_INTERNAL_792bbcfc_4_k_cu_de5ea27f_104234cuda3std3__45__cpo4cendE:
	.zero		1
	.type		_ZN40_INTERNAL_792bbcfc_4_k_cu_de5ea27f_104234cuda3std6ranges3__45__cpo4swapE,@object
	.size		_ZN40_INTERNAL_792bbcfc_4_k_cu_de5ea27f_104234cuda3std6ranges3__45__cpo4swapE,(.L_11 - _ZN40_INTERNAL_792bbcfc_4_k_cu_de5ea27f_104234cuda3std6ranges3__45__cpo4swapE)
_ZN40_INTERNAL_792bbcfc_4_k_cu_de5ea27f_104234cuda3std6ranges3__45__cpo4swapE:
	.zero		1
.L_11:


//--------------------- .nv.constant0._ZN7cutlass13device_kernelINS_4gemm6kernel13GemmUniversalIN4cute5tupleIJiiiiEEENS1_10collective13CollectiveMmaINS1_35MainloopSm100TmaUmmaWarpSpecializedILi3ELi2ELi4ENS5_IJNS4_1CILi2EEENSA_ILi1EEESC_EEEEENS5_IJNSA_ILi128EEENSA_ILi256EEESF_EEEaNS5_IJlSC_lEEEaSI_NS4_8TiledMMAINS4_8MMA_AtomIJNS4_21SM100_MMA_S8_2x1SM_SSIaaiLi128ELi256ELNS4_4UMMA5MajorE0ELSN_0ELNSM_8SaturateE0EEEEEENS4_6LayoutINS5_IJSC_SC_SC_EEENS5_IJNSA_ILi0EEEST_ST_EEEEENS5_IJNS4_10UnderscoreESW_SW_EEEEENS4_18SM100_TMA_2SM_LOADENS4_14ComposedLayoutINS4_7SwizzleILi3ELi4ELi3EEENS4_18smem_ptr_flag_bitsILi8EEENSR_INS5_IJNSA_ILi8EEESF_EEENS5_IJSF_SC_EEEEEEEvNS4_8identityESZ_S19_vS1A_EENS_8epilogue10collective18CollectiveEpilogueINS1C_23Sm100TmaWarpSpecializedILi4ELi2ELi32ELb0ELb0EEEJNS5_IJNSA_ILi64EEESG_SF_EEENS5_IJNSR_IS1H_SC_EENSR_INS5_IJNSA_ILi32EEESB_EEENS5_IJSC_SF_EEEEEEEEaSI_aSI_NS1C_6fusion15FusionCallbacksIS1G_NS1P_17LinearCombinationIaiaiLNS_15FloatRoundStyleE2EEES1I_S1O_JEEENS4_5SM1004TMEM4LOAD26SM100_TMEM_LOAD_32dp32b32xENS4_13SM90_TMA_LOADENS10_INS11_ILi1ELi4ELi3EEES14_NSR_INS5_IJS15_S1K_EEENS5_IJS1K_SC_EEEEEEENS4_39AutoVectorizingCopyWithAssumedAlignmentILi128EEENS4_14SM90_TMA_STOREES24_S26_S26_EEEvvEEEEvNT_6ParamsE --------------------------
	.section	.nv.constant0._ZN7cutlass13device_kernelINS_4gemm6kernel13GemmUniversalIN4cute5tupleIJiiiiEEENS1_10collective13CollectiveMmaINS1_35MainloopSm100TmaUmmaWarpSpecializedILi3ELi2ELi4ENS5_IJNS4_1CILi2EEENSA_ILi1EEESC_EEEEENS5_IJNSA_ILi128EEENSA_ILi256EEESF_EEEaNS5_IJlSC_lEEEaSI_NS4_8TiledMMAINS4_8MMA_AtomIJNS4_21SM100_MMA_S8_2x1SM_SSIaaiLi128ELi256ELNS4_4UMMA5MajorE0ELSN_0ELNSM_8SaturateE0EEEEEENS4_6LayoutINS5_IJSC_SC_SC_EEENS5_IJNSA_ILi0EEEST_ST_EEEEENS5_IJNS4_10UnderscoreESW_SW_EEEEENS4_18SM100_TMA_2SM_LOADENS4_14ComposedLayoutINS4_7SwizzleILi3ELi4ELi3EEENS4_18smem_ptr_flag_bitsILi8EEENSR_INS5_IJNSA_ILi8EEESF_EEENS5_IJSF_SC_EEEEEEEvNS4_8identityESZ_S19_vS1A_EENS_8epilogue10collective18CollectiveEpilogueINS1C_23Sm100TmaWarpSpecializedILi4ELi2ELi32ELb0ELb0EEEJNS5_IJNSA_ILi64EEESG_SF_EEENS5_IJNSR_IS1H_SC_EENSR_INS5_IJNSA_ILi32EEESB_EEENS5_IJSC_SF_EEEEEEEEaSI_aSI_NS1C_6fusion15FusionCallbacksIS1G_NS1P_17LinearCombinationIaiaiLNS_15FloatRoundStyleE2EEES1I_S1O_JEEENS4_5SM1004TMEM4LOAD26SM100_TMEM_LOAD_32dp32b32xENS4_13SM90_TMA_LOADENS10_INS11_ILi1ELi4ELi3EEES14_NSR_INS5_IJS15_S1K_EEENS5_IJS1K_SC_EEEEEEENS4_39AutoVectorizingCopyWithAssumedAlignmentILi128EEENS4_14SM90_TMA_STOREES24_S26_S26_EEEvvEEEEvNT_6ParamsE,"a",@progbits
	.sectionflags	@""
	.align	4
.nv.constant0._ZN7cutlass13device_kernelINS_4gemm6kernel13GemmUniversalIN4cute5tupleIJiiiiEEENS1_10collective13CollectiveMmaINS1_35MainloopSm100TmaUmmaWarpSpecializedILi3ELi2ELi4ENS5_IJNS4_1CILi2EEENSA_ILi1EEESC_EEEEENS5_IJNSA_ILi128EEENSA_ILi256EEESF_EEEaNS5_IJlSC_lEEEaSI_NS4_8TiledMMAINS4_8MMA_AtomIJNS4_21SM100_MMA_S8_2x1SM_SSIaaiLi128ELi256ELNS4_4UMMA5MajorE0ELSN_0ELNSM_8SaturateE0EEEEEENS4_6LayoutINS5_IJSC_SC_SC_EEENS5_IJNSA_ILi0EEEST_ST_EEEEENS5_IJNS4_10UnderscoreESW_SW_EEEEENS4_18SM100_TMA_2SM_LOADENS4_14ComposedLayoutINS4_7SwizzleILi3ELi4ELi3EEENS4_18smem_ptr_flag_bitsILi8EEENSR_INS5_IJNSA_ILi8EEESF_EEENS5_IJSF_SC_EEEEEEEvNS4_8identityESZ_S19_vS1A_EENS_8epilogue10collective18CollectiveEpilogueINS1C_23Sm100TmaWarpSpecializedILi4ELi2ELi32ELb0ELb0EEEJNS5_IJNSA_ILi64EEESG_SF_EEENS5_IJNSR_IS1H_SC_EENSR_INS5_IJNSA_ILi32EEESB_EEENS5_IJSC_SF_EEEEEEEEaSI_aSI_NS1C_6fusion15FusionCallbacksIS1G_NS1P_17LinearCombinationIaiaiLNS_15FloatRoundStyleE2EEES1I_S1O_JEEENS4_5SM1004TMEM4LOAD26SM100_TMEM_LOAD_32dp32b32xENS4_13SM90_TMA_LOADENS10_INS11_ILi1ELi4ELi3EEES14_NSR_INS5_IJS15_S1K_EEENS5_IJS1K_SC_EEEEEEENS4_39AutoVectorizingCopyWithAssumedAlignmentILi128EEENS4_14SM90_TMA_STOREES24_S26_S26_EEEvvEEEEvNT_6ParamsE:
	.zero		2944


//--------------------- SYMBOLS --------------------------

	.type		.nv.reservedSmem.offset0,@object
	.size		.nv.reservedSmem.offset0,0x4
	.type		.nv.reservedSmem.cap,@object
	.size		.nv.reservedSmem.cap,0x4
	.type		__assertfail,@function
